//
// Generated by NVIDIA NVVM Compiler
//
// Compiler Build ID: CL-36424714
// Cuda compilation tools, release 13.0, V13.0.88
// Based on NVVM 20.0.0
//

.version 9.0
.target sm_100
.address_size 64

	// .globl	_Z16calculations_invPfS_PiPl
.global .align 4 .b8 __cudart_i2opi_f[24] = {65, 144, 67, 60, 153, 149, 98, 219, 192, 221, 52, 245, 209, 87, 39, 252, 41, 21, 68, 78, 110, 131, 249, 162};

.visible .entry _Z16calculations_invPfS_PiPl(
	.param .u64 .ptr .align 1 _Z16calculations_invPfS_PiPl_param_0,
	.param .u64 .ptr .align 1 _Z16calculations_invPfS_PiPl_param_1,
	.param .u64 .ptr .align 1 _Z16calculations_invPfS_PiPl_param_2,
	.param .u64 .ptr .align 1 _Z16calculations_invPfS_PiPl_param_3
)
{
	.local .align 4 .b8 	__local_depot0[28];
	.reg .b64 	%SP;
	.reg .b64 	%SPL;
	.reg .pred 	%p<29>;
	.reg .b32 	%r<102>;
	.reg .b32 	%f<148>;
	.reg .b64 	%rd<67>;
	.reg .b64 	%fd<5>;

	mov.u64 	%SPL, __local_depot0;
	ld.param.u64 	%rd25, [_Z16calculations_invPfS_PiPl_param_0];
	ld.param.u64 	%rd26, [_Z16calculations_invPfS_PiPl_param_1];
	ld.param.u64 	%rd27, [_Z16calculations_invPfS_PiPl_param_2];
	ld.param.u64 	%rd28, [_Z16calculations_invPfS_PiPl_param_3];
	cvta.to.global.u64 	%rd29, %rd28;
	add.u64 	%rd1, %SPL, 0;
	mov.u32 	%r41, %ctaid.x;
	mov.u32 	%r42, %ntid.x;
	mov.u32 	%r43, %tid.x;
	mad.lo.s32 	%r44, %r41, %r42, %r43;
	cvt.s64.s32 	%rd2, %r44;
	ld.global.u64 	%rd31, [%rd29];
	setp.le.s64 	%p1, %rd31, %rd2;
	@%p1 bra 	$L__BB0_35;
	cvta.to.global.u64 	%rd32, %rd27;
	cvta.to.global.u64 	%rd33, %rd25;
	shl.b64 	%rd34, %rd2, 2;
	add.s64 	%rd63, %rd33, %rd34;
	ld.global.u32 	%r1, [%rd32];
	setp.lt.s32 	%p2, %r1, 1;
	mov.f32 	%f143, 0f3F800000;
	@%p2 bra 	$L__BB0_15;
	and.b32  	%r2, %r1, 15;
	setp.lt.u32 	%p3, %r1, 16;
	mov.f32 	%f142, 0f00000000;
	mov.u64 	%rd58, %rd63;
	@%p3 bra 	$L__BB0_5;
	and.b32  	%r45, %r1, 2147483632;
	neg.s32 	%r91, %r45;
	mov.f32 	%f142, 0f00000000;
	mov.u64 	%rd58, %rd63;
$L__BB0_4:
	.pragma "nounroll";
	ld.global.f32 	%f36, [%rd58];
	fma.rn.f32 	%f37, %f36, %f36, %f142;
	ld.global.f32 	%f38, [%rd58+4];
	fma.rn.f32 	%f39, %f38, %f38, %f37;
	ld.global.f32 	%f40, [%rd58+8];
	fma.rn.f32 	%f41, %f40, %f40, %f39;
	ld.global.f32 	%f42, [%rd58+12];
	fma.rn.f32 	%f43, %f42, %f42, %f41;
	ld.global.f32 	%f44, [%rd58+16];
	fma.rn.f32 	%f45, %f44, %f44, %f43;
	ld.global.f32 	%f46, [%rd58+20];
	fma.rn.f32 	%f47, %f46, %f46, %f45;
	ld.global.f32 	%f48, [%rd58+24];
	fma.rn.f32 	%f49, %f48, %f48, %f47;
	ld.global.f32 	%f50, [%rd58+28];
	fma.rn.f32 	%f51, %f50, %f50, %f49;
	ld.global.f32 	%f52, [%rd58+32];
	fma.rn.f32 	%f53, %f52, %f52, %f51;
	ld.global.f32 	%f54, [%rd58+36];
	fma.rn.f32 	%f55, %f54, %f54, %f53;
	ld.global.f32 	%f56, [%rd58+40];
	fma.rn.f32 	%f57, %f56, %f56, %f55;
	ld.global.f32 	%f58, [%rd58+44];
	fma.rn.f32 	%f59, %f58, %f58, %f57;
	ld.global.f32 	%f60, [%rd58+48];
	fma.rn.f32 	%f61, %f60, %f60, %f59;
	ld.global.f32 	%f62, [%rd58+52];
	fma.rn.f32 	%f63, %f62, %f62, %f61;
	ld.global.f32 	%f64, [%rd58+56];
	fma.rn.f32 	%f65, %f64, %f64, %f63;
	ld.global.f32 	%f66, [%rd58+60];
	fma.rn.f32 	%f142, %f66, %f66, %f65;
	add.s64 	%rd58, %rd58, 64;
	add.s32 	%r91, %r91, 16;
	setp.ne.s32 	%p4, %r91, 0;
	@%p4 bra 	$L__BB0_4;
$L__BB0_5:
	setp.eq.s32 	%p5, %r2, 0;
	@%p5 bra 	$L__BB0_14;
	and.b32  	%r6, %r1, 7;
	setp.lt.u32 	%p6, %r2, 8;
	@%p6 bra 	$L__BB0_8;
	ld.global.f32 	%f68, [%rd58];
	fma.rn.f32 	%f69, %f68, %f68, %f142;
	ld.global.f32 	%f70, [%rd58+4];
	fma.rn.f32 	%f71, %f70, %f70, %f69;
	ld.global.f32 	%f72, [%rd58+8];
	fma.rn.f32 	%f73, %f72, %f72, %f71;
	ld.global.f32 	%f74, [%rd58+12];
	fma.rn.f32 	%f75, %f74, %f74, %f73;
	ld.global.f32 	%f76, [%rd58+16];
	fma.rn.f32 	%f77, %f76, %f76, %f75;
	ld.global.f32 	%f78, [%rd58+20];
	fma.rn.f32 	%f79, %f78, %f78, %f77;
	ld.global.f32 	%f80, [%rd58+24];
	fma.rn.f32 	%f81, %f80, %f80, %f79;
	ld.global.f32 	%f82, [%rd58+28];
	fma.rn.f32 	%f142, %f82, %f82, %f81;
	add.s64 	%rd58, %rd58, 32;
$L__BB0_8:
	setp.eq.s32 	%p7, %r6, 0;
	@%p7 bra 	$L__BB0_14;
	and.b32  	%r7, %r1, 3;
	setp.lt.u32 	%p8, %r6, 4;
	@%p8 bra 	$L__BB0_11;
	ld.global.f32 	%f84, [%rd58];
	fma.rn.f32 	%f85, %f84, %f84, %f142;
	ld.global.f32 	%f86, [%rd58+4];
	fma.rn.f32 	%f87, %f86, %f86, %f85;
	ld.global.f32 	%f88, [%rd58+8];
	fma.rn.f32 	%f89, %f88, %f88, %f87;
	ld.global.f32 	%f90, [%rd58+12];
	fma.rn.f32 	%f142, %f90, %f90, %f89;
	add.s64 	%rd58, %rd58, 16;
$L__BB0_11:
	setp.eq.s32 	%p9, %r7, 0;
	@%p9 bra 	$L__BB0_14;
	neg.s32 	%r92, %r7;
$L__BB0_13:
	.pragma "nounroll";
	ld.global.f32 	%f91, [%rd58];
	fma.rn.f32 	%f142, %f91, %f91, %f142;
	add.s64 	%rd58, %rd58, 4;
	add.s32 	%r92, %r92, 1;
	setp.ne.s32 	%p10, %r92, 0;
	@%p10 bra 	$L__BB0_13;
$L__BB0_14:
	fma.rn.f32 	%f143, %f142, 0f00000000, 0f3F800000;
$L__BB0_15:
	ld.global.f32 	%f16, [%rd63];
	mul.f32 	%f92, %f16, 0f3F22F983;
	cvt.rni.s32.f32 	%r96, %f92;
	cvt.rn.f32.s32 	%f93, %r96;
	fma.rn.f32 	%f94, %f93, 0fBFC90FDA, %f16;
	fma.rn.f32 	%f95, %f93, 0fB3A22168, %f94;
	fma.rn.f32 	%f144, %f93, 0fA7C234C5, %f95;
	abs.f32 	%f18, %f16;
	setp.ltu.f32 	%p11, %f18, 0f47CE4780;
	@%p11 bra 	$L__BB0_23;
	setp.neu.f32 	%p12, %f18, 0f7F800000;
	@%p12 bra 	$L__BB0_18;
	mov.f32 	%f98, 0f00000000;
	mul.rn.f32 	%f144, %f16, %f98;
	mov.b32 	%r96, 0;
	bra.uni 	$L__BB0_23;
$L__BB0_18:
	mov.b32 	%r12, %f16;
	shl.b32 	%r47, %r12, 8;
	or.b32  	%r13, %r47, -2147483648;
	mov.b64 	%rd62, 0;
	mov.b32 	%r93, 0;
	mov.u64 	%rd37, __cudart_i2opi_f;
$L__BB0_19:
	.pragma "nounroll";
	mul.wide.u32 	%rd36, %r93, 4;
	add.s64 	%rd38, %rd37, %rd36;
	ld.global.nc.u32 	%r48, [%rd38];
	mad.wide.u32 	%rd39, %r48, %r13, %rd62;
	shr.u64 	%rd62, %rd39, 32;
	add.s64 	%rd40, %rd1, %rd36;
	st.local.u32 	[%rd40], %rd39;
	add.s32 	%r93, %r93, 1;
	setp.ne.s32 	%p13, %r93, 6;
	@%p13 bra 	$L__BB0_19;
	shr.u32 	%r49, %r12, 23;
	st.local.u32 	[%rd1+24], %rd62;
	and.b32  	%r16, %r49, 31;
	and.b32  	%r50, %r49, 224;
	add.s32 	%r51, %r50, -128;
	shr.u32 	%r52, %r51, 5;
	mul.wide.u32 	%rd41, %r52, 4;
	sub.s64 	%rd15, %rd1, %rd41;
	ld.local.u32 	%r94, [%rd15+24];
	ld.local.u32 	%r95, [%rd15+20];
	setp.eq.s32 	%p14, %r16, 0;
	@%p14 bra 	$L__BB0_22;
	shf.l.wrap.b32 	%r94, %r95, %r94, %r16;
	ld.local.u32 	%r53, [%rd15+16];
	shf.l.wrap.b32 	%r95, %r53, %r95, %r16;
$L__BB0_22:
	shr.u32 	%r54, %r94, 30;
	shf.l.wrap.b32 	%r55, %r95, %r94, 2;
	shl.b32 	%r56, %r95, 2;
	shr.u32 	%r57, %r55, 31;
	add.s32 	%r58, %r57, %r54;
	neg.s32 	%r59, %r58;
	setp.lt.s32 	%p15, %r12, 0;
	selp.b32 	%r96, %r59, %r58, %p15;
	xor.b32  	%r60, %r55, %r12;
	shr.s32 	%r61, %r55, 31;
	xor.b32  	%r62, %r61, %r55;
	xor.b32  	%r63, %r61, %r56;
	cvt.u64.u32 	%rd42, %r62;
	shl.b64 	%rd43, %rd42, 32;
	cvt.u64.u32 	%rd44, %r63;
	or.b64  	%rd45, %rd43, %rd44;
	cvt.rn.f64.s64 	%fd1, %rd45;
	mul.f64 	%fd2, %fd1, 0d3BF921FB54442D19;
	cvt.rn.f32.f64 	%f96, %fd2;
	neg.f32 	%f97, %f96;
	setp.lt.s32 	%p16, %r60, 0;
	selp.f32 	%f144, %f97, %f96, %p16;
$L__BB0_23:
	add.s32 	%r65, %r96, 1;
	mul.rn.f32 	%f99, %f144, %f144;
	and.b32  	%r66, %r96, 1;
	setp.eq.b32 	%p17, %r66, 1;
	selp.f32 	%f100, %f144, 0f3F800000, %p17;
	fma.rn.f32 	%f101, %f99, %f100, 0f00000000;
	fma.rn.f32 	%f102, %f99, 0f37CBAC00, 0fBAB607ED;
	selp.f32 	%f103, 0fB94D4153, %f102, %p17;
	selp.f32 	%f104, 0f3C0885E4, 0f3D2AAABB, %p17;
	fma.rn.f32 	%f105, %f103, %f99, %f104;
	selp.f32 	%f106, 0fBE2AAAA8, 0fBEFFFFFF, %p17;
	fma.rn.f32 	%f107, %f105, %f99, %f106;
	fma.rn.f32 	%f108, %f107, %f101, %f100;
	and.b32  	%r67, %r65, 2;
	setp.eq.s32 	%p18, %r67, 0;
	mov.f32 	%f109, 0f00000000;
	sub.f32 	%f110, %f109, %f108;
	selp.f32 	%f147, %f108, %f110, %p18;
	setp.lt.s32 	%p19, %r1, 2;
	@%p19 bra 	$L__BB0_34;
	mov.b32 	%r97, 1;
	mov.u64 	%rd46, __cudart_i2opi_f;
$L__BB0_25:
	mov.u64 	%rd16, %rd63;
	add.s64 	%rd63, %rd16, 4;
	ld.global.f32 	%f111, [%rd16+4];
	add.s32 	%r97, %r97, 1;
	cvt.rn.f32.u32 	%f112, %r97;
	div.rn.f32 	%f24, %f111, %f112;
	mul.f32 	%f113, %f24, 0f3F22F983;
	cvt.rni.s32.f32 	%r101, %f113;
	cvt.rn.f32.s32 	%f114, %r101;
	fma.rn.f32 	%f115, %f114, 0fBFC90FDA, %f24;
	fma.rn.f32 	%f116, %f114, 0fB3A22168, %f115;
	fma.rn.f32 	%f146, %f114, 0fA7C234C5, %f116;
	abs.f32 	%f26, %f24;
	setp.ltu.f32 	%p20, %f26, 0f47CE4780;
	@%p20 bra 	$L__BB0_33;
	setp.neu.f32 	%p21, %f26, 0f7F800000;
	@%p21 bra 	$L__BB0_28;
	mov.f32 	%f119, 0f00000000;
	mul.rn.f32 	%f146, %f24, %f119;
	mov.b32 	%r101, 0;
	bra.uni 	$L__BB0_33;
$L__BB0_28:
	mov.b32 	%r28, %f24;
	shl.b32 	%r70, %r28, 8;
	or.b32  	%r29, %r70, -2147483648;
	mov.b64 	%rd66, 0;
	mov.b32 	%r98, 0;
	mov.u64 	%rd64, %rd46;
	mov.u64 	%rd65, %rd1;
$L__BB0_29:
	.pragma "nounroll";
	ld.global.nc.u32 	%r71, [%rd64];
	mad.wide.u32 	%rd48, %r71, %r29, %rd66;
	shr.u64 	%rd66, %rd48, 32;
	st.local.u32 	[%rd65], %rd48;
	add.s32 	%r98, %r98, 1;
	add.s64 	%rd65, %rd65, 4;
	add.s64 	%rd64, %rd64, 4;
	setp.ne.s32 	%p22, %r98, 6;
	@%p22 bra 	$L__BB0_29;
	shr.u32 	%r72, %r28, 23;
	st.local.u32 	[%rd1+24], %rd66;
	and.b32  	%r32, %r72, 31;
	and.b32  	%r73, %r72, 224;
	add.s32 	%r74, %r73, -128;
	shr.u32 	%r75, %r74, 5;
	mul.wide.u32 	%rd49, %r75, 4;
	sub.s64 	%rd24, %rd1, %rd49;
	ld.local.u32 	%r99, [%rd24+24];
	ld.local.u32 	%r100, [%rd24+20];
	setp.eq.s32 	%p23, %r32, 0;
	@%p23 bra 	$L__BB0_32;
	shf.l.wrap.b32 	%r99, %r100, %r99, %r32;
	ld.local.u32 	%r76, [%rd24+16];
	shf.l.wrap.b32 	%r100, %r76, %r100, %r32;
$L__BB0_32:
	shr.u32 	%r77, %r99, 30;
	shf.l.wrap.b32 	%r78, %r100, %r99, 2;
	shl.b32 	%r79, %r100, 2;
	shr.u32 	%r80, %r78, 31;
	add.s32 	%r81, %r80, %r77;
	neg.s32 	%r82, %r81;
	setp.lt.s32 	%p24, %r28, 0;
	selp.b32 	%r101, %r82, %r81, %p24;
	xor.b32  	%r83, %r78, %r28;
	shr.s32 	%r84, %r78, 31;
	xor.b32  	%r85, %r84, %r78;
	xor.b32  	%r86, %r84, %r79;
	cvt.u64.u32 	%rd50, %r85;
	shl.b64 	%rd51, %rd50, 32;
	cvt.u64.u32 	%rd52, %r86;
	or.b64  	%rd53, %rd51, %rd52;
	cvt.rn.f64.s64 	%fd3, %rd53;
	mul.f64 	%fd4, %fd3, 0d3BF921FB54442D19;
	cvt.rn.f32.f64 	%f117, %fd4;
	neg.f32 	%f118, %f117;
	setp.lt.s32 	%p25, %r83, 0;
	selp.f32 	%f146, %f118, %f117, %p25;
$L__BB0_33:
	add.s32 	%r88, %r101, 1;
	mul.rn.f32 	%f120, %f146, %f146;
	and.b32  	%r89, %r101, 1;
	setp.eq.b32 	%p26, %r89, 1;
	selp.f32 	%f121, %f146, 0f3F800000, %p26;
	fma.rn.f32 	%f122, %f120, %f121, 0f00000000;
	fma.rn.f32 	%f123, %f120, 0f37CBAC00, 0fBAB607ED;
	selp.f32 	%f124, 0fB94D4153, %f123, %p26;
	selp.f32 	%f125, 0f3C0885E4, 0f3D2AAABB, %p26;
	fma.rn.f32 	%f126, %f124, %f120, %f125;
	selp.f32 	%f127, 0fBE2AAAA8, 0fBEFFFFFF, %p26;
	fma.rn.f32 	%f128, %f126, %f120, %f127;
	fma.rn.f32 	%f129, %f128, %f122, %f121;
	and.b32  	%r90, %r88, 2;
	setp.eq.s32 	%p27, %r90, 0;
	mov.f32 	%f130, 0f00000000;
	sub.f32 	%f131, %f130, %f129;
	selp.f32 	%f132, %f129, %f131, %p27;
	mul.f32 	%f147, %f147, %f132;
	setp.ne.s32 	%p28, %r97, %r1;
	@%p28 bra 	$L__BB0_25;
$L__BB0_34:
	sub.f32 	%f133, %f143, %f147;
	cvta.to.global.u64 	%rd54, %rd26;
	add.s64 	%rd56, %rd54, %rd34;
	st.global.f32 	[%rd56], %f133;
$L__BB0_35:
	ret;

}


// ===== COMPILED SASS (sm_100) =====

	.target	sm_100

	.elftype	@"ET_EXEC"


//--------------------- .note.nv.tkinfo           --------------------------
	.section	.note.nv.tkinfo,"",@"SHT_NOTE"
	.sectionflags	@"SHF_NOTE_NV_TKINFO"
	.tkinfo
        /*0018*/ 	.word	0x00000002
        /*0030*/ 	.string	""
        /*0030*/ 	.string	"ptxas"
        /*0030*/ 	.string	"Cuda compilation tools, release 13.0, V13.0.88"
        /*0030*/ 	.string	"Build cuda_13.0.r13.0/compiler.36424714_0"
        /*0030*/ 	.string	"-arch sm_100 -m 64 "



//--------------------- .note.nv.cuinfo           --------------------------
	.section	.note.nv.cuinfo,"",@"SHT_NOTE"
	.sectionflags	@"SHF_NOTE_NV_CUINFO"
        /*0018*/ 	.short	0x0002
        /*001a*/ 	.short	0x0064
        /*001c*/ 	.short	0x0082
	.zero		2


//--------------------- .nv.info                  --------------------------
	.section	.nv.info,"",@"SHT_CUDA_INFO"
	.align	4


	//----- nvinfo : EIATTR_REGCOUNT
	.align		4
        /*0000*/ 	.byte	0x04, 0x2f
        /*0002*/ 	.short	(.L_2 - .L_1)
	.align		4
.L_1:
        /*0004*/ 	.word	index@(_Z16calculations_invPfS_PiPl)
        /*0008*/ 	.word	0x00000020


	//----- nvinfo : EIATTR_FRAME_SIZE
	.align		4
.L_2:
        /*000c*/ 	.byte	0x04, 0x11
        /*000e*/ 	.short	(.L_4 - .L_3)
	.align		4
.L_3:
        /*0010*/ 	.word	index@($__internal_0_$__cuda_sm3x_div_rn_noftz_f32_slowpath)
        /*0014*/ 	.word	0x00000020


	//----- nvinfo : EIATTR_FRAME_SIZE
	.align		4
.L_4:
        /*0018*/ 	.byte	0x04, 0x11
        /*001a*/ 	.short	(.L_6 - .L_5)
	.align		4
.L_5:
        /*001c*/ 	.word	index@(_Z16calculations_invPfS_PiPl)
        /*0020*/ 	.word	0x00000020


	//----- nvinfo : EIATTR_MIN_STACK_SIZE
	.align		4
.L_6:
        /*0024*/ 	.byte	0x04, 0x12
        /*0026*/ 	.short	(.L_8 - .L_7)
	.align		4
.L_7:
        /*0028*/ 	.word	index@(_Z16calculations_invPfS_PiPl)
        /*002c*/ 	.word	0x00000020
.L_8:


//--------------------- .nv.compat                --------------------------
	.section	.nv.compat,"",@"SHT_CUDA_COMPAT_INFO"
	.align	4
        /*0000*/ 	.byte	0x02, 0x09, 0x00, 0x00, 0x02, 0x02, 0x01, 0x00, 0x02, 0x05, 0x05, 0x00, 0x03, 0x07, 0x01, 0x01
        /*0010*/ 	.byte	0x02, 0x03, 0x00, 0x00, 0x02, 0x06, 0x01, 0x00, 0x04, 0x0b, 0x08, 0x00, 0x01, 0x00, 0x00, 0x00
        /*0020*/ 	.byte	0x00, 0x00, 0x00, 0x00


//--------------------- .nv.info._Z16calculations_invPfS_PiPl --------------------------
	.section	.nv.info._Z16calculations_invPfS_PiPl,"",@"SHT_CUDA_INFO"
	.sectionflags	@""
	.align	4


	//----- nvinfo : EIATTR_CUDA_API_VERSION
	.align		4
        /*0000*/ 	.byte	0x04, 0x37
        /*0002*/ 	.short	(.L_10 - .L_9)
.L_9:
        /*0004*/ 	.word	0x00000082


	//----- nvinfo : EIATTR_KPARAM_INFO
	.align		4
.L_10:
        /*0008*/ 	.byte	0x04, 0x17
        /*000a*/ 	.short	(.L_12 - .L_11)
.L_11:
        /*000c*/ 	.word	0x00000000
        /*0010*/ 	.short	0x0003
        /*0012*/ 	.short	0x0018
        /*0014*/ 	.byte	0x00, 0xf5, 0x21, 0x00


	//----- nvinfo : EIATTR_KPARAM_INFO
	.align		4
.L_12:
        /*0018*/ 	.byte	0x04, 0x17
        /*001a*/ 	.short	(.L_14 - .L_13)
.L_13:
        /*001c*/ 	.word	0x00000000
        /*0020*/ 	.short	0x0002
        /*0022*/ 	.short	0x0010
        /*0024*/ 	.byte	0x00, 0xf5, 0x21, 0x00


	//----- nvinfo : EIATTR_KPARAM_INFO
	.align		4
.L_14:
        /*0028*/ 	.byte	0x04, 0x17
        /*002a*/ 	.short	(.L_16 - .L_15)
.L_15:
        /*002c*/ 	.word	0x00000000
        /*0030*/ 	.short	0x0001
        /*0032*/ 	.short	0x0008
        /*0034*/ 	.byte	0x00, 0xf5, 0x21, 0x00


	//----- nvinfo : EIATTR_KPARAM_INFO
	.align		4
.L_16:
        /*0038*/ 	.byte	0x04, 0x17
        /*003a*/ 	.short	(.L_18 - .L_17)
.L_17:
        /*003c*/ 	.word	0x00000000
        /*0040*/ 	.short	0x0000
        /*0042*/ 	.short	0x0000
        /*0044*/ 	.byte	0x00, 0xf5, 0x21, 0x00


	//----- nvinfo : EIATTR_SPARSE_MMA_MASK
	.align		4
.L_18:
        /*0048*/ 	.byte	0x03, 0x50
        /*004a*/ 	.short	0x0000


	//----- nvinfo : EIATTR_MAXREG_COUNT
	.align		4
        /*004c*/ 	.byte	0x03, 0x1b
        /*004e*/ 	.short	0x00ff


	//----- nvinfo : EIATTR_MERCURY_ISA_VERSION
	.align		4
        /*0050*/ 	.byte	0x03, 0x5f
        /*0052*/ 	.short	0x0101


	//----- nvinfo : EIATTR_VRC_CTA_INIT_COUNT
	.align		4
        /*0054*/ 	.byte	0x02, 0x4a
	.zero		1
	.zero		1


	//----- nvinfo : EIATTR_EXIT_INSTR_OFFSETS
	.align		4
        /*0058*/ 	.byte	0x04, 0x1c
        /*005a*/ 	.short	(.L_20 - .L_19)


	//   ....[0]....
.L_19:
        /*005c*/ 	.word	0x000000c0


	//   ....[1]....
        /*0060*/ 	.word	0x000013e0


	//----- nvinfo : EIATTR_CRS_STACK_SIZE
	.align		4
.L_20:
        /*0064*/ 	.byte	0x04, 0x1e
        /*0066*/ 	.short	(.L_22 - .L_21)
.L_21:
        /*0068*/ 	.word	0x00000000


	//----- nvinfo : EIATTR_CBANK_PARAM_SIZE
	.align		4
.L_22:
        /*006c*/ 	.byte	0x03, 0x19
        /*006e*/ 	.short	0x0020


	//----- nvinfo : EIATTR_PARAM_CBANK
	.align		4
        /*0070*/ 	.byte	0x04, 0x0a
        /*0072*/ 	.short	(.L_24 - .L_23)
	.align		4
.L_23:
        /*0074*/ 	.word	index@(.nv.constant0._Z16calculations_invPfS_PiPl)
        /*0078*/ 	.short	0x0380
        /*007a*/ 	.short	0x0020


	//----- nvinfo : EIATTR_SW_WAR
	.align		4
.L_24:
        /*007c*/ 	.byte	0x04, 0x36
        /*007e*/ 	.short	(.L_26 - .L_25)
.L_25:
        /*0080*/ 	.word	0x00000008
.L_26:


//--------------------- .nv.callgraph             --------------------------
	.section	.nv.callgraph,"",@"SHT_CUDA_CALLGRAPH"
	.align	4
	.sectionentsize	8
	.align		4
        /*0000*/ 	.word	0x00000000
	.align		4
        /*0004*/ 	.word	0xffffffff
	.align		4
        /*0008*/ 	.word	0x00000000
	.align		4
        /*000c*/ 	.word	0xfffffffe
	.align		4
        /*0010*/ 	.word	0x00000000
	.align		4
        /*0014*/ 	.word	0xfffffffd
	.align		4
        /*0018*/ 	.word	0x00000000
	.align		4
        /*001c*/ 	.word	0xfffffffc


//--------------------- .nv.constant4             --------------------------
	.section	.nv.constant4,"a",@progbits
	.align	8
	.align		8
.nv.constant4:
        /*0000*/ 	.dword	__cudart_i2opi_f


//--------------------- .text._Z16calculations_invPfS_PiPl --------------------------
	.section	.text._Z16calculations_invPfS_PiPl,"ax",@progbits
	.align	128
        .global         _Z16calculations_invPfS_PiPl
        .type           _Z16calculations_invPfS_PiPl,@function
        .size           _Z16calculations_invPfS_PiPl,(.L_x_29 - _Z16calculations_invPfS_PiPl)
        .other          _Z16calculations_invPfS_PiPl,@"STO_CUDA_ENTRY STV_DEFAULT"
_Z16calculations_invPfS_PiPl:
.text._Z16calculations_invPfS_PiPl:
[----:B------:R-:W0:Y:S08]  /*0000*/  LDC R1, c[0x0][0x37c] ;  /* 0x0000df00ff017b82 */ /* 0x000e300000000800 */
[----:B------:R-:W1:Y:S01]  /*0010*/  LDC.64 R2, c[0x0][0x398] ;  /* 0x0000e600ff027b82 */ /* 0x000e620000000a00 */
[----:B------:R-:W1:Y:S01]  /*0020*/  LDCU.64 UR8, c[0x0][0x358] ;  /* 0x00006b00ff0877ac */ /* 0x000e620008000a00 */
[----:B0-----:R-:W-:Y:S01]  /*0030*/  VIADD R1, R1, 0xffffffe0 ;  /* 0xffffffe001017836 */ /* 0x001fe20000000000 */
[----:B-1----:R-:W2:Y:S05]  /*0040*/  LDG.E.64 R2, desc[UR8][R2.64] ;  /* 0x0000000802027981 */ /* 0x002eaa000c1e1b00 */
[----:B------:R-:W0:Y:S01]  /*0050*/  S2UR UR4, SR_CTAID.X ;  /* 0x00000000000479c3 */ /* 0x000e220000002500 */
[----:B------:R-:W0:Y:S07]  /*0060*/  S2R R0, SR_TID.X ;  /* 0x0000000000007919 */ /* 0x000e2e0000002100 */
[----:B------:R-:W0:Y:S02]  /*0070*/  LDC R9, c[0x0][0x360] ;  /* 0x0000d800ff097b82 */ /* 0x000e240000000800 */
[----:B0-----:R-:W-:-:S05]  /*0080*/  IMAD R9, R9, UR4, R0 ;  /* 0x0000000409097c24 */ /* 0x001fca000f8e0200 */
[----:B------:R-:W-:Y:S02]  /*0090*/  SHF.R.S32.HI R0, RZ, 0x1f, R9 ;  /* 0x0000001fff007819 */ /* 0x000fe40000011409 */
[----:B--2---:R-:W-:-:S04]  /*00a0*/  ISETP.GT.U32.AND P0, PT, R2, R9, PT ;  /* 0x000000090200720c */ /* 0x004fc80003f04070 */
[----:B------:R-:W-:-:S13]  /*00b0*/  ISETP.GT.AND.EX P0, PT, R3, R0, PT, P0 ;  /* 0x000000000300720c */ /* 0x000fda0003f04300 */
[----:B------:R-:W-:Y:S05]  /*00c0*/  @!P0 EXIT ;  /* 0x000000000000894d */ /* 0x000fea0003800000 */
[----:B------:R-:W0:Y:S01]  /*00d0*/  LDC.64 R2, c[0x0][0x390] ;  /* 0x0000e400ff027b82 */ /* 0x000e220000000a00 */
[----:B------:R-:W1:Y:S01]  /*00e0*/  LDCU.64 UR4, c[0x0][0x380] ;  /* 0x00007000ff0477ac */ /* 0x000e620008000a00 */
[----:B0-----:R-:W2:Y:S01]  /*00f0*/  LDG.E R5, desc[UR8][R2.64] ;  /* 0x0000000802057981 */ /* 0x001ea2000c1e1900 */
[C---:B------:R-:W-:Y:S01]  /*0100*/  IMAD.SHL.U32 R7, R9.reuse, 0x4, RZ ;  /* 0x0000000409077824 */ /* 0x040fe200078e00ff */
[----:B------:R-:W-:Y:S01]  /*0110*/  SHF.L.U64.HI R9, R9, 0x2, R0 ;  /* 0x0000000209097819 */ /* 0x000fe20000010200 */
[----:B------:R-:W-:-:S03]  /*0120*/  IMAD.MOV.U32 R10, RZ, RZ, 0x3f800000 ;  /* 0x3f800000ff0a7424 */ /* 0x000fc600078e00ff */
[----:B-1----:R-:W-:-:S04]  /*0130*/  IADD3 R8, P1, PT, R7, UR4, RZ ;  /* 0x0000000407087c10 */ /* 0x002fc8000ff3e0ff */
[----:B------:R-:W-:Y:S02]  /*0140*/  IADD3.X R11, PT, PT, R9, UR5, RZ, P1, !PT ;  /* 0x00000005090b7c10 */ /* 0x000fe40008ffe4ff */
[----:B--2---:R-:W-:-:S13]  /*0150*/  ISETP.GE.AND P0, PT, R5, 0x1, PT ;  /* 0x000000010500780c */ /* 0x004fda0003f06270 */
[----:B------:R-:W-:Y:S05]  /*0160*/  @!P0 BRA `(.L_x_0) ;  /* 0x00000004008c8947 */ /* 0x000fea0003800000 */
[C---:B------:R-:W-:Y:S01]  /*0170*/  ISETP.GE.U32.AND P1, PT, R5.reuse, 0x10, PT ;  /* 0x000000100500780c */ /* 0x040fe20003f26070 */
[----:B------:R-:W-:Y:S01]  /*0180*/  IMAD.MOV.U32 R10, RZ, RZ, RZ ;  /* 0x000000ffff0a7224 */ /* 0x000fe200078e00ff */
[----:B------:R-:W-:Y:S01]  /*0190*/  LOP3.LUT R22, R5, 0xf, RZ, 0xc0, !PT ;  /* 0x0000000f05167812 */ /* 0x000fe200078ec0ff */
[----:B------:R-:W-:Y:S02]  /*01a0*/  IMAD.MOV.U32 R2, RZ, RZ, R8 ;  /* 0x000000ffff027224 */ /* 0x000fe400078e0008 */
[----:B------:R-:W-:Y:S01]  /*01b0*/  IMAD.MOV.U32 R3, RZ, RZ, R11 ;  /* 0x000000ffff037224 */ /* 0x000fe200078e000b */
[----:B------:R-:W-:-:S07]  /*01c0*/  ISETP.NE.AND P0, PT, R22, RZ, PT ;  /* 0x000000ff1600720c */ /* 0x000fce0003f05270 */
[----:B------:R-:W-:Y:S06]  /*01d0*/  @!P1 BRA `(.L_x_1) ;  /* 0x0000000000a09947 */ /* 0x000fec0003800000 */
[----:B------:R-:W-:Y:S01]  /*01e0*/  LOP3.LUT R0, R5, 0x7ffffff0, RZ, 0xc0, !PT ;  /* 0x7ffffff005007812 */ /* 0x000fe200078ec0ff */
[----:B------:R-:W-:-:S04]  /*01f0*/  IMAD.MOV.U32 R10, RZ, RZ, RZ ;  /* 0x000000ffff0a7224 */ /* 0x000fc800078e00ff */
[----:B------:R-:W-:-:S07]  /*0200*/  IMAD.MOV R0, RZ, RZ, -R0 ;  /* 0x000000ffff007224 */ /* 0x000fce00078e0a00 */
.L_x_2:
[----:B------:R-:W2:Y:S04]  /*0210*/  LDG.E R23, desc[UR8][R2.64] ;  /* 0x0000000802177981 */ /* 0x000ea8000c1e1900 */
[----:B------:R-:W3:Y:S04]  /*0220*/  LDG.E R25, desc[UR8][R2.64+0x4] ;  /* 0x0000040802197981 */ /* 0x000ee8000c1e1900 */
[----:B------:R-:W4:Y:S04]  /*0230*/  LDG.E R27, desc[UR8][R2.64+0x8] ;  /* 0x00000808021b7981 */ /* 0x000f28000c1e1900 */
[----:B------:R-:W5:Y:S04]  /*0240*/  LDG.E R29, desc[UR8][R2.64+0xc] ;  /* 0x00000c08021d7981 */ /* 0x000f68000c1e1900 */
        /* <DEDUP_REMOVED lines=11> */
[----:B------:R0:W5:Y:S01]  /*0300*/  LDG.E R6, desc[UR8][R2.64+0x3c] ;  /* 0x00003c0802067981 */ /* 0x000162000c1e1900 */
[----:B------:R-:W-:-:S04]  /*0310*/  IADD3 R0, PT, PT, R0, 0x10, RZ ;  /* 0x0000001000007810 */ /* 0x000fc80007ffe0ff */
[----:B------:R-:W-:Y:S02]  /*0320*/  ISETP.NE.AND P1, PT, R0, RZ, PT ;  /* 0x000000ff0000720c */ /* 0x000fe40003f25270 */
[----:B0-----:R-:W-:-:S05]  /*0330*/  IADD3 R2, P2, PT, R2, 0x40, RZ ;  /* 0x0000004002027810 */ /* 0x001fca0007f5e0ff */
[----:B------:R-:W-:Y:S02]  /*0340*/  IMAD.X R3, RZ, RZ, R3, P2 ;  /* 0x000000ffff037224 */ /* 0x000fe400010e0603 */
[----:B--2---:R-:W-:-:S04]  /*0350*/  FFMA R10, R23, R23, R10 ;  /* 0x00000017170a7223 */ /* 0x004fc8000000000a */
[----:B---3--:R-:W-:-:S04]  /*0360*/  FFMA R10, R25, R25, R10 ;  /* 0x00000019190a7223 */ /* 0x008fc8000000000a */
[----:B----4-:R-:W-:-:S04]  /*0370*/  FFMA R10, R27, R27, R10 ;  /* 0x0000001b1b0a7223 */ /* 0x010fc8000000000a */
[----:B-----5:R-:W-:-:S04]  /*0380*/  FFMA R10, R29, R29, R10 ;  /* 0x0000001d1d0a7223 */ /* 0x020fc8000000000a */
[----:B------:R-:W-:-:S04]  /*0390*/  FFMA R21, R21, R21, R10 ;  /* 0x0000001515157223 */ /* 0x000fc8000000000a */
        /* <DEDUP_REMOVED lines=10> */
[----:B------:R-:W-:Y:S01]  /*0440*/  FFMA R10, R6, R6, R13 ;  /* 0x00000006060a7223 */ /* 0x000fe2000000000d */
[----:B------:R-:W-:Y:S06]  /*0450*/  @P1 BRA `(.L_x_2) ;  /* 0xfffffffc006c1947 */ /* 0x000fec000383ffff */
.L_x_1:
[----:B------:R-:W-:Y:S05]  /*0460*/  @!P0 BRA `(.L_x_3) ;  /* 0x0000000000c88947 */ /* 0x000fea0003800000 */
[----:B------:R-:W-:Y:S02]  /*0470*/  ISETP.GE.U32.AND P0, PT, R22, 0x8, PT ;  /* 0x000000081600780c */ /* 0x000fe40003f06070 */
[----:B------:R-:W-:-:S04]  /*0480*/  LOP3.LUT R4, R5, 0x7, RZ, 0xc0, !PT ;  /* 0x0000000705047812 */ /* 0x000fc800078ec0ff */
[----:B------:R-:W-:-:S07]  /*0490*/  ISETP.NE.AND P1, PT, R4, RZ, PT ;  /* 0x000000ff0400720c */ /* 0x000fce0003f25270 */
[----:B------:R-:W-:Y:S06]  /*04a0*/  @!P0 BRA `(.L_x_4) ;  /* 0x0000000000508947 */ /* 0x000fec0003800000 */
[----:B------:R-:W2:Y:S04]  /*04b0*/  LDG.E R13, desc[UR8][R2.64] ;  /* 0x00000008020d7981 */ /* 0x000ea8000c1e1900 */
[----:B------:R-:W3:Y:S04]  /*04c0*/  LDG.E R15, desc[UR8][R2.64+0x4] ;  /* 0x00000408020f7981 */ /* 0x000ee8000c1e1900 */
[----:B------:R-:W4:Y:S04]  /*04d0*/  LDG.E R17, desc[UR8][R2.64+0x8] ;  /* 0x0000080802117981 */ /* 0x000f28000c1e1900 */
[----:B------:R-:W5:Y:S04]  /*04e0*/  LDG.E R19, desc[UR8][R2.64+0xc] ;  /* 0x00000c0802137981 */ /* 0x000f68000c1e1900 */
[----:B------:R-:W5:Y:S04]  /*04f0*/  LDG.E R21, desc[UR8][R2.64+0x10] ;  /* 0x0000100802157981 */ /* 0x000f68000c1e1900 */
[----:B------:R-:W5:Y:S04]  /*0500*/  LDG.E R23, desc[UR8][R2.64+0x14] ;  /* 0x0000140802177981 */ /* 0x000f68000c1e1900 */
[----:B------:R-:W5:Y:S04]  /*0510*/  LDG.E R25, desc[UR8][R2.64+0x18] ;  /* 0x0000180802197981 */ /* 0x000f68000c1e1900 */
[----:B------:R0:W5:Y:S01]  /*0520*/  LDG.E R27, desc[UR8][R2.64+0x1c] ;  /* 0x00001c08021b7981 */ /* 0x000162000c1e1900 */
[----:B------:R-:W-:-:S05]  /*0530*/  IADD3 R0, P0, PT, R2, 0x20, RZ ;  /* 0x0000002002007810 */ /* 0x000fca0007f1e0ff */
[----:B0-----:R-:W-:Y:S02]  /*0540*/  IMAD.MOV.U32 R2, RZ, RZ, R0 ;  /* 0x000000ffff027224 */ /* 0x001fe400078e0000 */
[----:B--2---:R-:W-:Y:S01]  /*0550*/  FFMA R10, R13, R13, R10 ;  /* 0x0000000d0d0a7223 */ /* 0x004fe2000000000a */
[----:B------:R-:W-:-:S03]  /*0560*/  IMAD.X R13, RZ, RZ, R3, P0 ;  /* 0x000000ffff0d7224 */ /* 0x000fc600000e0603 */
[----:B---3--:R-:W-:Y:S01]  /*0570*/  FFMA R10, R15, R15, R10 ;  /* 0x0000000f0f0a7223 */ /* 0x008fe2000000000a */
[----:B------:R-:W-:-:S03]  /*0580*/  IMAD.MOV.U32 R3, RZ, RZ, R13 ;  /* 0x000000ffff037224 */ /* 0x000fc600078e000d */
[----:B----4-:R-:W-:-:S04]  /*0590*/  FFMA R10, R17, R17, R10 ;  /* 0x00000011110a7223 */ /* 0x010fc8000000000a */
[----:B-----5:R-:W-:-:S04]  /*05a0*/  FFMA R10, R19, R19, R10 ;  /* 0x00000013130a7223 */ /* 0x020fc8000000000a */
[----:B------:R-:W-:-:S04]  /*05b0*/  FFMA R10, R21, R21, R10 ;  /* 0x00000015150a7223 */ /* 0x000fc8000000000a */
[----:B------:R-:W-:-:S04]  /*05c0*/  FFMA R10, R23, R23, R10 ;  /* 0x00000017170a7223 */ /* 0x000fc8000000000a */
[----:B------:R-:W-:-:S04]  /*05d0*/  FFMA R10, R25, R25, R10 ;  /* 0x00000019190a7223 */ /* 0x000fc8000000000a */
[----:B------:R-:W-:-:S07]  /*05e0*/  FFMA R10, R27, R27, R10 ;  /* 0x0000001b1b0a7223 */ /* 0x000fce000000000a */
.L_x_4:
        /* <DEDUP_REMOVED lines=16> */
[----:B-----5:R-:W-:-:S07]  /*06f0*/  FFMA R10, R19, R19, R10 ;  /* 0x00000013130a7223 */ /* 0x020fce000000000a */
.L_x_5:
[----:B------:R-:W-:Y:S05]  /*0700*/  @!P1 BRA `(.L_x_3) ;  /* 0x0000000000209947 */ /* 0x000fea0003800000 */
[----:B------:R-:W-:-:S07]  /*0710*/  IADD3 R0, PT, PT, -R0, RZ, RZ ;  /* 0x000000ff00007210 */ /* 0x000fce0007ffe1ff */
.L_x_6:
[----:B------:R0:W2:Y:S01]  /*0720*/  LDG.E R13, desc[UR8][R2.64] ;  /* 0x00000008020d7981 */ /* 0x0000a2000c1e1900 */
[----:B------:R-:W-:-:S05]  /*0730*/  VIADD R0, R0, 0x1 ;  /* 0x0000000100007836 */ /* 0x000fca0000000000 */
[----:B------:R-:W-:Y:S02]  /*0740*/  ISETP.NE.AND P0, PT, R0, RZ, PT ;  /* 0x000000ff0000720c */ /* 0x000fe40003f05270 */
[----:B0-----:R-:W-:-:S05]  /*0750*/  IADD3 R2, P1, PT, R2, 0x4, RZ ;  /* 0x0000000402027810 */ /* 0x001fca0007f3e0ff */
[----:B------:R-:W-:Y:S02]  /*0760*/  IMAD.X R3, RZ, RZ, R3, P1 ;  /* 0x000000ffff037224 */ /* 0x000fe400008e0603 */
[----:B--2---:R-:W-:-:S04]  /*0770*/  FFMA R10, R13, R13, R10 ;  /* 0x0000000d0d0a7223 */ /* 0x004fc8000000000a */
[----:B------:R-:W-:Y:S05]  /*0780*/  @P0 BRA `(.L_x_6) ;  /* 0xfffffffc00e40947 */ /* 0x000fea000383ffff */
.L_x_3:
[----:B------:R-:W-:-:S07]  /*0790*/  FFMA R10, RZ, R10, 1 ;  /* 0x3f800000ff0a7423 */ /* 0x000fce000000000a */
.L_x_0:
[----:B------:R-:W-:Y:S02]  /*07a0*/  IMAD.MOV.U32 R2, RZ, RZ, R8 ;  /* 0x000000ffff027224 */ /* 0x000fe400078e0008 */
[----:B------:R-:W-:-:S05]  /*07b0*/  IMAD.MOV.U32 R3, RZ, RZ, R11 ;  /* 0x000000ffff037224 */ /* 0x000fca00078e000b */
[----:B------:R-:W2:Y:S01]  /*07c0*/  LDG.E R15, desc[UR8][R2.64] ;  /* 0x00000008020f7981 */ /* 0x000ea2000c1e1900 */
[----:B------:R-:W-:Y:S01]  /*07d0*/  BSSY.RECONVERGENT B0, `(.L_x_7) ;  /* 0x000003c000007945 */ /* 0x000fe20003800200 */
[C---:B--2---:R-:W-:Y:S01]  /*07e0*/  FMUL R0, R15.reuse, 0.63661974668502807617 ;  /* 0x3f22f9830f007820 */ /* 0x044fe20000400000 */
[----:B------:R-:W-:-:S05]  /*07f0*/  FSETP.GE.AND P0, PT, |R15|, 105615, PT ;  /* 0x47ce47800f00780b */ /* 0x000fca0003f06200 */
[----:B------:R-:W0:Y:S02]  /*0800*/  F2I.NTZ R0, R0 ;  /* 0x0000000000007305 */ /* 0x000e240000203100 */
[----:B0-----:R-:W-:-:S05]  /*0810*/  I2FP.F32.S32 R4, R0 ;  /* 0x0000000000047245 */ /* 0x001fca0000201400 */
[----:B------:R-:W-:-:S04]  /*0820*/  FFMA R13, R4, -1.5707962512969970703, R15 ;  /* 0xbfc90fda040d7823 */ /* 0x000fc8000000000f */
[----:B------:R-:W-:-:S04]  /*0830*/  FFMA R13, R4, -7.5497894158615963534e-08, R13 ;  /* 0xb3a22168040d7823 */ /* 0x000fc8000000000d */
[----:B------:R-:W-:Y:S01]  /*0840*/  FFMA R4, R4, -5.3903029534742383927e-15, R13 ;  /* 0xa7c234c504047823 */ /* 0x000fe2000000000d */
[----:B------:R-:W-:Y:S06]  /*0850*/  @!P0 BRA `(.L_x_8) ;  /* 0x0000000000cc8947 */ /* 0x000fec0003800000 */
[----:B------:R-:W-:-:S13]  /*0860*/  FSETP.NEU.AND P0, PT, |R15|, +INF , PT ;  /* 0x7f8000000f00780b */ /* 0x000fda0003f0d200 */
[----:B------:R-:W-:Y:S01]  /*0870*/  @!P0 FMUL R4, RZ, R15 ;  /* 0x0000000fff048220 */ /* 0x000fe20000400000 */
[----:B------:R-:W-:Y:S01]  /*0880*/  @!P0 IMAD.MOV.U32 R0, RZ, RZ, RZ ;  /* 0x000000ffff008224 */ /* 0x000fe200078e00ff */
[----:B------:R-:W-:Y:S06]  /*0890*/  @!P0 BRA `(.L_x_8) ;  /* 0x0000000000bc8947 */ /* 0x000fec0003800000 */
[----:B------:R-:W0:Y:S01]  /*08a0*/  LDC.64 R2, c[0x4][RZ] ;  /* 0x01000000ff027b82 */ /* 0x000e220000000a00 */
[----:B------:R-:W-:Y:S02]  /*08b0*/  IMAD.SHL.U32 R0, R15, 0x100, RZ ;  /* 0x000001000f007824 */ /* 0x000fe400078e00ff */
[----:B------:R-:W-:Y:S02]  /*08c0*/  HFMA2 R4, -RZ, RZ, 0, 0 ;  /* 0x00000000ff047431 */ /* 0x000fe400000001ff */
[----:B------:R-:W-:Y:S01]  /*08d0*/  IMAD.MOV.U32 R6, RZ, RZ, RZ ;  /* 0x000000ffff067224 */ /* 0x000fe200078e00ff */
[----:B------:R-:W-:Y:S01]  /*08e0*/  UMOV UR4, URZ ;  /* 0x000000ff00047c82 */ /* 0x000fe20008000000 */
[----:B------:R-:W-:-:S07]  /*08f0*/  LOP3.LUT R21, R0, 0x80000000, RZ, 0xfc, !PT ;  /* 0x8000000000157812 */ /* 0x000fce00078efcff */
.L_x_9:
[----:B0-----:R-:W-:-:S05]  /*0900*/  IMAD.WIDE.U32 R16, R4, 0x4, R2 ;  /* 0x0000000404107825 */ /* 0x001fca00078e0002 */
[----:B------:R-:W2:Y:S01]  /*0910*/  LDG.E.CONSTANT R12, desc[UR8][R16.64] ;  /* 0x00000008100c7981 */ /* 0x000ea2000c1e9900 */
[C---:B-1----:R-:W-:Y:S02]  /*0920*/  IMAD R0, R4.reuse, 0x4, R1 ;  /* 0x0000000404007824 */ /* 0x042fe400078e0201 */
[----:B------:R-:W-:-:S05]  /*0930*/  VIADD R4, R4, 0x1 ;  /* 0x0000000104047836 */ /* 0x000fca0000000000 */
[----:B------:R-:W-:Y:S01]  /*0940*/  ISETP.NE.AND P0, PT, R4, 0x6, PT ;  /* 0x000000060400780c */ /* 0x000fe20003f05270 */
[----:B--2---:R-:W-:-:S03]  /*0950*/  IMAD.WIDE.U32 R12, R12, R21, RZ ;  /* 0x000000150c0c7225 */ /* 0x004fc600078e00ff */
[----:B------:R-:W-:-:S04]  /*0960*/  IADD3 R19, P1, PT, R12, R6, RZ ;  /* 0x000000060c137210 */ /* 0x000fc80007f3e0ff */
[----:B------:R-:W-:Y:S01]  /*0970*/  IADD3.X R6, PT, PT, R13, UR4, RZ, P1, !PT ;  /* 0x000000040d067c10 */ /* 0x000fe20008ffe4ff */
[----:B------:R1:W-:Y:S04]  /*0980*/  STL [R0], R19 ;  /* 0x0000001300007387 */ /* 0x0003e80000100800 */
[----:B------:R-:W-:Y:S05]  /*0990*/  @P0 BRA `(.L_x_9) ;  /* 0xfffffffc00d80947 */ /* 0x000fea000383ffff */
[----:B------:R-:W-:Y:S01]  /*09a0*/  SHF.R.U32.HI R4, RZ, 0x17, R15 ;  /* 0x00000017ff047819 */ /* 0x000fe2000001160f */
[----:B------:R0:W-:Y:S03]  /*09b0*/  STL [R1+0x18], R6 ;  /* 0x0000180601007387 */ /* 0x0001e60000100800 */
[C---:B-1----:R-:W-:Y:S02]  /*09c0*/  LOP3.LUT R0, R4.reuse, 0xe0, RZ, 0xc0, !PT ;  /* 0x000000e004007812 */ /* 0x042fe400078ec0ff */
[----:B------:R-:W-:-:S03]  /*09d0*/  LOP3.LUT P0, RZ, R4, 0x1f, RZ, 0xc0, !PT ;  /* 0x0000001f04ff7812 */ /* 0x000fc6000780c0ff */
[----:B------:R-:W-:-:S05]  /*09e0*/  VIADD R0, R0, 0xffffff80 ;  /* 0xffffff8000007836 */ /* 0x000fca0000000000 */
[----:B------:R-:W-:-:S05]  /*09f0*/  SHF.R.U32.HI R0, RZ, 0x5, R0 ;  /* 0x00000005ff007819 */ /* 0x000fca0000011600 */
[----:B------:R-:W-:-:S05]  /*0a00*/  IMAD R14, R0, -0x4, R1 ;  /* 0xfffffffc000e7824 */ /* 0x000fca00078e0201 */
[----:B------:R-:W2:Y:S04]  /*0a10*/  LDL R0, [R14+0x18] ;  /* 0x000018000e007983 */ /* 0x000ea80000100800 */
[----:B------:R-:W2:Y:S04]  /*0a20*/  LDL R3, [R14+0x14] ;  /* 0x000014000e037983 */ /* 0x000ea80000100800 */
[----:B------:R-:W3:Y:S01]  /*0a30*/  @P0 LDL R2, [R14+0x10] ;  /* 0x000010000e020983 */ /* 0x000ee20000100800 */
[----:B------:R-:W-:Y:S01]  /*0a40*/  LOP3.LUT R4, R4, 0x1f, RZ, 0xc0, !PT ;  /* 0x0000001f04047812 */ /* 0x000fe200078ec0ff */
[----:B------:R-:W-:Y:S01]  /*0a50*/  UMOV UR4, 0x54442d19 ;  /* 0x54442d1900047882 */ /* 0x000fe20000000000 */
[----:B------:R-:W-:-:S02]  /*0a60*/  UMOV UR5, 0x3bf921fb ;  /* 0x3bf921fb00057882 */ /* 0x000fc40000000000 */
[-C--:B--2---:R-:W-:Y:S02]  /*0a70*/  @P0 SHF.L.W.U32.HI R0, R3, R4.reuse, R0 ;  /* 0x0000000403000219 */ /* 0x084fe40000010e00 */
[----:B---3--:R-:W-:Y:S02]  /*0a80*/  @P0 SHF.L.W.U32.HI R3, R2, R4, R3 ;  /* 0x0000000402030219 */ /* 0x008fe40000010e03 */
[----:B------:R-:W-:Y:S02]  /*0a90*/  ISETP.GE.AND P0, PT, R15, RZ, PT ;  /* 0x000000ff0f00720c */ /* 0x000fe40003f06270 */
[C---:B------:R-:W-:Y:S01]  /*0aa0*/  SHF.L.W.U32.HI R2, R3.reuse, 0x2, R0 ;  /* 0x0000000203027819 */ /* 0x040fe20000010e00 */
[----:B------:R-:W-:-:S03]  /*0ab0*/  IMAD.SHL.U32 R3, R3, 0x4, RZ ;  /* 0x0000000403037824 */ /* 0x000fc600078e00ff */
[----:B------:R-:W-:Y:S02]  /*0ac0*/  SHF.R.S32.HI R4, RZ, 0x1f, R2 ;  /* 0x0000001fff047819 */ /* 0x000fe40000011402 */
[----:B------:R-:W-:Y:S02]  /*0ad0*/  LOP3.LUT R15, R2, R15, RZ, 0x3c, !PT ;  /* 0x0000000f020f7212 */ /* 0x000fe400078e3cff */
[C---:B------:R-:W-:Y:S02]  /*0ae0*/  LOP3.LUT R12, R4.reuse, R3, RZ, 0x3c, !PT ;  /* 0x00000003040c7212 */ /* 0x040fe400078e3cff */
[----:B------:R-:W-:Y:S02]  /*0af0*/  LOP3.LUT R13, R4, R2, RZ, 0x3c, !PT ;  /* 0x00000002040d7212 */ /* 0x000fe400078e3cff */
[----:B------:R-:W-:Y:S02]  /*0b00*/  SHF.R.U32.HI R3, RZ, 0x1e, R0 ;  /* 0x0000001eff037819 */ /* 0x000fe40000011600 */
[----:B------:R-:W-:-:S02]  /*0b10*/  ISETP.GE.AND P1, PT, R15, RZ, PT ;  /* 0x000000ff0f00720c */ /* 0x000fc40003f26270 */
[----:B------:R-:W1:Y:S01]  /*0b20*/  I2F.F64.S64 R12, R12 ;  /* 0x0000000c000c7312 */ /* 0x000e620000301c00 */
[----:B------:R-:W-:-:S05]  /*0b30*/  LEA.HI R0, R2, R3, RZ, 0x1 ;  /* 0x0000000302007211 */ /* 0x000fca00078f08ff */
[----:B------:R-:W-:-:S04]  /*0b40*/  IMAD.MOV R2, RZ, RZ, -R0 ;  /* 0x000000ffff027224 */ /* 0x000fc800078e0a00 */
[----:B------:R-:W-:Y:S01]  /*0b50*/  @!P0 IMAD.MOV.U32 R0, RZ, RZ, R2 ;  /* 0x000000ffff008224 */ /* 0x000fe200078e0002 */
[----:B-1----:R-:W-:-:S10]  /*0b60*/  DMUL R16, R12, UR4 ;  /* 0x000000040c107c28 */ /* 0x002fd40008000000 */
[----:B------:R-:W1:Y:S02]  /*0b70*/  F2F.F32.F64 R16, R16 ;  /* 0x0000001000107310 */ /* 0x000e640000301000 */
[----:B01----:R-:W-:-:S07]  /*0b80*/  FSEL R4, -R16, R16, !P1 ;  /* 0x0000001010047208 */ /* 0x003fce0004800100 */
.L_x_8:
[----:B------:R-:W-:Y:S05]  /*0b90*/  BSYNC.RECONVERGENT B0 ;  /* 0x0000000000007941 */ /* 0x000fea0003800200 */
.L_x_7:
[----:B------:R-:W-:Y:S02]  /*0ba0*/  IMAD.MOV.U32 R2, RZ, RZ, 0x37cbac00 ;  /* 0x37cbac00ff027424 */ /* 0x000fe400078e00ff */
[----:B------:R-:W-:Y:S01]  /*0bb0*/  FMUL R3, R4, R4 ;  /* 0x0000000404037220 */ /* 0x000fe20000400000 */
[C---:B------:R-:W-:Y:S01]  /*0bc0*/  LOP3.LUT R6, R0.reuse, 0x1, RZ, 0xc0, !PT ;  /* 0x0000000100067812 */ /* 0x040fe200078ec0ff */
[----:B------:R-:W-:Y:S02]  /*0bd0*/  VIADD R0, R0, 0x1 ;  /* 0x0000000100007836 */ /* 0x000fe40000000000 */
[----:B------:R-:W-:Y:S01]  /*0be0*/  FFMA R2, R3, R2, -0.0013887860113754868507 ;  /* 0xbab607ed03027423 */ /* 0x000fe20000000002 */
[----:B------:R-:W-:Y:S01]  /*0bf0*/  ISETP.NE.U32.AND P0, PT, R6, 0x1, PT ;  /* 0x000000010600780c */ /* 0x000fe20003f05070 */
[----:B------:R-:W-:Y:S01]  /*0c00*/  IMAD.MOV.U32 R13, RZ, RZ, 0x3e2aaaa8 ;  /* 0x3e2aaaa8ff0d7424 */ /* 0x000fe200078e00ff */
[----:B------:R-:W-:Y:S02]  /*0c10*/  MOV R6, 0x3c0885e4 ;  /* 0x3c0885e400067802 */ /* 0x000fe40000000f00 */
[----:B------:R-:W-:-:S02]  /*0c20*/  FSEL R2, R2, -0.00019574658654164522886, P0 ;  /* 0xb94d415302027808 */ /* 0x000fc40000000000 */
[----:B------:R-:W-:Y:S02]  /*0c30*/  FSEL R6, R6, 0.041666727513074874878, !P0 ;  /* 0x3d2aaabb06067808 */ /* 0x000fe40004000000 */
[----:B------:R-:W-:Y:S02]  /*0c40*/  LOP3.LUT P1, RZ, R0, 0x2, RZ, 0xc0, !PT ;  /* 0x0000000200ff7812 */ /* 0x000fe4000782c0ff */
[----:B------:R-:W-:Y:S01]  /*0c50*/  FSEL R0, R4, 1, !P0 ;  /* 0x3f80000004007808 */ /* 0x000fe20004000000 */
[----:B------:R-:W-:Y:S01]  /*0c60*/  FFMA R2, R3, R2, R6 ;  /* 0x0000000203027223 */ /* 0x000fe20000000006 */
[----:B------:R-:W-:Y:S02]  /*0c70*/  FSEL R13, -R13, -0.4999999701976776123, !P0 ;  /* 0xbeffffff0d0d7808 */ /* 0x000fe40004000100 */
[----:B------:R-:W-:Y:S01]  /*0c80*/  ISETP.GE.AND P0, PT, R5, 0x2, PT ;  /* 0x000000020500780c */ /* 0x000fe20003f06270 */
[C---:B------:R-:W-:Y:S02]  /*0c90*/  FFMA R15, R3.reuse, R0, RZ ;  /* 0x00000000030f7223 */ /* 0x040fe400000000ff */
[----:B------:R-:W-:-:S04]  /*0ca0*/  FFMA R2, R3, R2, R13 ;  /* 0x0000000203027223 */ /* 0x000fc8000000000d */
[----:B------:R-:W-:-:S04]  /*0cb0*/  FFMA R15, R15, R2, R0 ;  /* 0x000000020f0f7223 */ /* 0x000fc80000000000 */
[----:B------:R-:W-:Y:S02]  /*0cc0*/  @P1 FADD R15, RZ, -R15 ;  /* 0x8000000fff0f1221 */ /* 0x000fe40000000000 */
[----:B------:R-:W-:Y:S05]  /*0cd0*/  @!P0 BRA `(.L_x_10) ;  /* 0x0000000400ac8947 */ /* 0x000fea0003800000 */
[----:B------:R-:W-:-:S05]  /*0ce0*/  UMOV UR6, 0x1 ;  /* 0x0000000100067882 */ /* 0x000fca0000000000 */
.L_x_16:
[----:B------:R-:W-:Y:S02]  /*0cf0*/  IMAD.MOV.U32 R2, RZ, RZ, R8 ;  /* 0x000000ffff027224 */ /* 0x000fe400078e0008 */
[----:B------:R-:W-:-:S05]  /*0d00*/  IMAD.MOV.U32 R3, RZ, RZ, R11 ;  /* 0x000000ffff037224 */ /* 0x000fca00078e000b */
[----:B------:R-:W2:Y:S01]  /*0d10*/  LDG.E R0, desc[UR8][R2.64+0x4] ;  /* 0x0000040802007981 */ /* 0x000ea2000c1e1900 */
[----:B------:R-:W-:Y:S01]  /*0d20*/  UIADD3 UR6, UPT, UPT, UR6, 0x1, URZ ;  /* 0x0000000106067890 */ /* 0x000fe2000fffe0ff */
[----:B------:R-:W-:Y:S01]  /*0d30*/  IADD3 R8, P1, PT, R8, 0x4, RZ ;  /* 0x0000000408087810 */ /* 0x000fe20007f3e0ff */
[----:B------:R-:W-:Y:S04]  /*0d40*/  BSSY.RECONVERGENT B0, `(.L_x_11) ;  /* 0x000000e000007945 */ /* 0x000fe80003800200 */
[----:B------:R-:W-:Y:S01]  /*0d50*/  I2FP.F32.U32 R19, UR6 ;  /* 0x0000000600137c45 */ /* 0x000fe20008201000 */
[----:B------:R-:W-:-:S03]  /*0d60*/  IMAD.X R11, RZ, RZ, R11, P1 ;  /* 0x000000ffff0b7224 */ /* 0x000fc600008e060b */
[----:B------:R-:W0:Y:S02]  /*0d70*/  MUFU.RCP R4, R19 ;  /* 0x0000001300047308 */ /* 0x000e240000001000 */
[----:B0-----:R-:W-:-:S04]  /*0d80*/  FFMA R13, -R19, R4, 1 ;  /* 0x3f800000130d7423 */ /* 0x001fc80000000104 */
[----:B------:R-:W-:Y:S02]  /*0d90*/  FFMA R13, R4, R13, R4 ;  /* 0x0000000d040d7223 */ /* 0x000fe40000000004 */
[----:B--2---:R-:W0:Y:S02]  /*0da0*/  FCHK P0, R0, R19 ;  /* 0x0000001300007302 */ /* 0x004e240000000000 */
[----:B------:R-:W-:-:S04]  /*0db0*/  FFMA R4, R0, R13, RZ ;  /* 0x0000000d00047223 */ /* 0x000fc800000000ff */
[----:B------:R-:W-:-:S04]  /*0dc0*/  FFMA R17, -R19, R4, R0 ;  /* 0x0000000413117223 */ /* 0x000fc80000000100 */
[----:B------:R-:W-:Y:S01]  /*0dd0*/  FFMA R17, R13, R17, R4 ;  /* 0x000000110d117223 */ /* 0x000fe20000000004 */
[----:B0-----:R-:W-:Y:S06]  /*0de0*/  @!P0 BRA `(.L_x_12) ;  /* 0x00000000000c8947 */ /* 0x001fec0003800000 */
[----:B------:R-:W-:-:S07]  /*0df0*/  MOV R2, 0xe10 ;  /* 0x00000e1000027802 */ /* 0x000fce0000000f00 */
[----:B------:R-:W-:Y:S05]  /*0e00*/  CALL.REL.NOINC `($__internal_0_$__cuda_sm3x_div_rn_noftz_f32_slowpath) ;  /* 0x0000000400787944 */ /* 0x000fea0003c00000 */
[----:B------:R-:W-:-:S07]  /*0e10*/  IMAD.MOV.U32 R17, RZ, RZ, R0 ;  /* 0x000000ffff117224 */ /* 0x000fce00078e0000 */
.L_x_12:
[----:B------:R-:W-:Y:S05]  /*0e20*/  BSYNC.RECONVERGENT B0 ;  /* 0x0000000000007941 */ /* 0x000fea0003800200 */
.L_x_11:
[C---:B------:R-:W-:Y:S01]  /*0e30*/  FMUL R0, R17.reuse, 0.63661974668502807617 ;  /* 0x3f22f98311007820 */ /* 0x040fe20000400000 */
[----:B------:R-:W-:Y:S01]  /*0e40*/  FSETP.GE.AND P0, PT, |R17|, 105615, PT ;  /* 0x47ce47801100780b */ /* 0x000fe20003f06200 */
[----:B------:R-:W-:Y:S04]  /*0e50*/  BSSY.RECONVERGENT B0, `(.L_x_13) ;  /* 0x000003e000007945 */ /* 0x000fe80003800200 */
        /* <DEDUP_REMOVED lines=8> */
[----:B------:R-:W-:Y:S01]  /*0ee0*/  @!P0 MOV R0, RZ ;  /* 0x000000ff00008202 */ /* 0x000fe20000000f00 */
[----:B------:R-:W-:Y:S06]  /*0ef0*/  @!P0 BRA `(.L_x_14) ;  /* 0x0000000000cc8947 */ /* 0x000fec0003800000 */
[----:B------:R-:W-:Y:S01]  /*0f00*/  IMAD.SHL.U32 R2, R17, 0x100, RZ ;  /* 0x0000010011027824 */ /* 0x000fe200078e00ff */
[----:B------:R-:W0:Y:S01]  /*0f10*/  LDCU.64 UR10, c[0x4][URZ] ;  /* 0x01000000ff0a77ac */ /* 0x000e220008000a00 */
[----:B------:R-:W-:Y:S02]  /*0f20*/  IMAD.MOV.U32 R6, RZ, RZ, RZ ;  /* 0x000000ffff067224 */ /* 0x000fe400078e00ff */
[----:B------:R-:W-:Y:S01]  /*0f30*/  IMAD.MOV.U32 R0, RZ, RZ, R1 ;  /* 0x000000ffff007224 */ /* 0x000fe200078e0001 */
[----:B------:R-:W-:Y:S01]  /*0f40*/  LOP3.LUT R21, R2, 0x80000000, RZ, 0xfc, !PT ;  /* 0x8000000002157812 */ /* 0x000fe200078efcff */
[----:B------:R-:W-:Y:S01]  /*0f50*/  UMOV UR5, URZ ;  /* 0x000000ff00057c82 */ /* 0x000fe20008000000 */
[----:B------:R-:W-:-:S05]  /*0f60*/  UMOV UR4, URZ ;  /* 0x000000ff00047c82 */ /* 0x000fca0008000000 */
.L_x_15:
[----:B0-----:R-:W-:Y:S02]  /*0f70*/  IMAD.U32 R12, RZ, RZ, UR10 ;  /* 0x0000000aff0c7e24 */ /* 0x001fe4000f8e00ff */
[----:B------:R-:W-:-:S05]  /*0f80*/  IMAD.U32 R13, RZ, RZ, UR11 ;  /* 0x0000000bff0d7e24 */ /* 0x000fca000f8e00ff */
[----:B------:R-:W2:Y:S01]  /*0f90*/  LDG.E.CONSTANT R2, desc[UR8][R12.64] ;  /* 0x000000080c027981 */ /* 0x000ea2000c1e9900 */
[----:B------:R-:W-:Y:S02]  /*0fa0*/  UIADD3 UR10, UP0, UPT, UR10, 0x4, URZ ;  /* 0x000000040a0a7890 */ /* 0x000fe4000ff1e0ff */
[----:B------:R-:W-:Y:S02]  /*0fb0*/  UIADD3 UR4, UPT, UPT, UR4, 0x1, URZ ;  /* 0x0000000104047890 */ /* 0x000fe4000fffe0ff */
[----:B------:R-:W-:Y:S02]  /*0fc0*/  UIADD3.X UR11, UPT, UPT, URZ, UR11, URZ, UP0, !UPT ;  /* 0x0000000bff0b7290 */ /* 0x000fe400087fe4ff */
[----:B------:R-:W-:Y:S01]  /*0fd0*/  UISETP.NE.AND UP0, UPT, UR4, 0x6, UPT ;  /* 0x000000060400788c */ /* 0x000fe2000bf05270 */
[----:B--2---:R-:W-:-:S03]  /*0fe0*/  IMAD.WIDE.U32 R2, R2, R21, RZ ;  /* 0x0000001502027225 */ /* 0x004fc600078e00ff */
[----:B------:R-:W-:-:S04]  /*0ff0*/  IADD3 R19, P0, PT, R2, R6, RZ ;  /* 0x0000000602137210 */ /* 0x000fc80007f1e0ff */
[----:B------:R-:W-:Y:S01]  /*1000*/  IADD3.X R6, PT, PT, R3, UR5, RZ, P0, !PT ;  /* 0x0000000503067c10 */ /* 0x000fe200087fe4ff */
[----:B------:R0:W-:Y:S02]  /*1010*/  STL [R0], R19 ;  /* 0x0000001300007387 */ /* 0x0001e40000100800 */
[----:B0-----:R-:W-:Y:S01]  /*1020*/  VIADD R0, R0, 0x4 ;  /* 0x0000000400007836 */ /* 0x001fe20000000000 */
[----:B------:R-:W-:Y:S06]  /*1030*/  BRA.U UP0, `(.L_x_15) ;  /* 0xfffffffd00cc7547 */ /* 0x000fec000b83ffff */
[----:B------:R-:W-:Y:S01]  /*1040*/  SHF.R.U32.HI R4, RZ, 0x17, R17 ;  /* 0x00000017ff047819 */ /* 0x000fe20000011611 */
[----:B------:R0:W-:Y:S03]  /*1050*/  STL [R1+0x18], R6 ;  /* 0x0000180601007387 */ /* 0x0001e60000100800 */
[C---:B------:R-:W-:Y:S02]  /*1060*/  LOP3.LUT R0, R4.reuse, 0xe0, RZ, 0xc0, !PT ;  /* 0x000000e004007812 */ /* 0x040fe400078ec0ff */
[----:B------:R-:W-:Y:S02]  /*1070*/  LOP3.LUT P0, RZ, R4, 0x1f, RZ, 0xc0, !PT ;  /* 0x0000001f04ff7812 */ /* 0x000fe4000780c0ff */
[----:B------:R-:W-:-:S04]  /*1080*/  IADD3 R0, PT, PT, R0, -0x80, RZ ;  /* 0xffffff8000007810 */ /* 0x000fc80007ffe0ff */
        /* <DEDUP_REMOVED lines=26> */
.L_x_14:
[----:B------:R-:W-:Y:S05]  /*1230*/  BSYNC.RECONVERGENT B0 ;  /* 0x0000000000007941 */ /* 0x000fea0003800200 */
.L_x_13:
[----:B------:R-:W-:Y:S01]  /*1240*/  LOP3.LUT R6, R0, 0x1, RZ, 0xc0, !PT ;  /* 0x0000000100067812 */ /* 0x000fe200078ec0ff */
[----:B------:R-:W-:Y:S02]  /*1250*/  IMAD.MOV.U32 R4, RZ, RZ, 0x37cbac00 ;  /* 0x37cbac00ff047424 */ /* 0x000fe400078e00ff */
[----:B------:R-:W-:Y:S01]  /*1260*/  FMUL R3, R2, R2 ;  /* 0x0000000202037220 */ /* 0x000fe20000400000 */
[----:B------:R-:W-:Y:S01]  /*1270*/  VIADD R0, R0, 0x1 ;  /* 0x0000000100007836 */ /* 0x000fe20000000000 */
[----:B------:R-:W-:Y:S01]  /*1280*/  ISETP.NE.U32.AND P0, PT, R6, 0x1, PT ;  /* 0x000000010600780c */ /* 0x000fe20003f05070 */
[----:B------:R-:W-:Y:S02]  /*1290*/  IMAD.MOV.U32 R6, RZ, RZ, 0x3c0885e4 ;  /* 0x3c0885e4ff067424 */ /* 0x000fe400078e00ff */
[----:B------:R-:W-:Y:S01]  /*12a0*/  FFMA R4, R3, R4, -0.0013887860113754868507 ;  /* 0xbab607ed03047423 */ /* 0x000fe20000000004 */
[----:B------:R-:W-:Y:S02]  /*12b0*/  MOV R17, 0x3e2aaaa8 ;  /* 0x3e2aaaa800117802 */ /* 0x000fe40000000f00 */
[----:B------:R-:W-:-:S02]  /*12c0*/  LOP3.LUT P1, RZ, R0, 0x2, RZ, 0xc0, !PT ;  /* 0x0000000200ff7812 */ /* 0x000fc4000782c0ff */
[----:B------:R-:W-:Y:S02]  /*12d0*/  FSEL R4, R4, -0.00019574658654164522886, P0 ;  /* 0xb94d415304047808 */ /* 0x000fe40000000000 */
[----:B------:R-:W-:Y:S02]  /*12e0*/  FSEL R6, R6, 0.041666727513074874878, !P0 ;  /* 0x3d2aaabb06067808 */ /* 0x000fe40004000000 */
[----:B------:R-:W-:Y:S02]  /*12f0*/  FSEL R0, R2, 1, !P0 ;  /* 0x3f80000002007808 */ /* 0x000fe40004000000 */
[----:B------:R-:W-:Y:S01]  /*1300*/  FSEL R17, -R17, -0.4999999701976776123, !P0 ;  /* 0xbeffffff11117808 */ /* 0x000fe20004000100 */
[----:B------:R-:W-:Y:S01]  /*1310*/  FFMA R4, R3, R4, R6 ;  /* 0x0000000403047223 */ /* 0x000fe20000000006 */
[----:B------:R-:W-:Y:S01]  /*1320*/  ISETP.NE.AND P0, PT, R5, UR6, PT ;  /* 0x0000000605007c0c */ /* 0x000fe2000bf05270 */
[C---:B------:R-:W-:Y:S02]  /*1330*/  FFMA R13, R3.reuse, R0, RZ ;  /* 0x00000000030d7223 */ /* 0x040fe400000000ff */
[----:B------:R-:W-:-:S04]  /*1340*/  FFMA R4, R3, R4, R17 ;  /* 0x0000000403047223 */ /* 0x000fc80000000011 */
[----:B------:R-:W-:-:S04]  /*1350*/  FFMA R0, R13, R4, R0 ;  /* 0x000000040d007223 */ /* 0x000fc80000000000 */
[----:B------:R-:W-:-:S04]  /*1360*/  @P1 FADD R0, RZ, -R0 ;  /* 0x80000000ff001221 */ /* 0x000fc80000000000 */
[----:B------:R-:W-:Y:S01]  /*1370*/  FMUL R15, R0, R15 ;  /* 0x0000000f000f7220 */ /* 0x000fe20000400000 */
[----:B------:R-:W-:Y:S06]  /*1380*/  @P0 BRA `(.L_x_16) ;  /* 0xfffffff800580947 */ /* 0x000fec000383ffff */
.L_x_10:
[----:B------:R-:W0:Y:S01]  /*1390*/  LDCU.64 UR4, c[0x0][0x388] ;  /* 0x00007100ff0477ac */ /* 0x000e220008000a00 */
[----:B------:R-:W-:Y:S01]  /*13a0*/  FADD R15, R10, -R15 ;  /* 0x8000000f0a0f7221 */ /* 0x000fe20000000000 */
[----:B0-----:R-:W-:-:S04]  /*13b0*/  IADD3 R2, P0, PT, R7, UR4, RZ ;  /* 0x0000000407027c10 */ /* 0x001fc8000ff1e0ff */
[----:B------:R-:W-:-:S05]  /*13c0*/  IADD3.X R3, PT, PT, R9, UR5, RZ, P0, !PT ;  /* 0x0000000509037c10 */ /* 0x000fca00087fe4ff */
[----:B------:R-:W-:Y:S01]  /*13d0*/  STG.E desc[UR8][R2.64], R15 ;  /* 0x0000000f02007986 */ /* 0x000fe2000c101908 */
[----:B------:R-:W-:Y:S05]  /*13e0*/  EXIT ;  /* 0x000000000000794d */ /* 0x000fea0003800000 */
        .weak           $__internal_0_$__cuda_sm3x_div_rn_noftz_f32_slowpath
        .type           $__internal_0_$__cuda_sm3x_div_rn_noftz_f32_slowpath,@function
        .size           $__internal_0_$__cuda_sm3x_div_rn_noftz_f32_slowpath,(.L_x_29 - $__internal_0_$__cuda_sm3x_div_rn_noftz_f32_slowpath)
$__internal_0_$__cuda_sm3x_div_rn_noftz_f32_slowpath:
[--C-:B------:R-:W-:Y:S01]  /*13f0*/  SHF.R.U32.HI R6, RZ, 0x17, R19.reuse ;  /* 0x00000017ff067819 */ /* 0x100fe20000011613 */
[----:B------:R-:W-:Y:S01]  /*1400*/  BSSY.RECONVERGENT B1, `(.L_x_17) ;  /* 0x0000065000017945 */ /* 0x000fe20003800200 */
[--C-:B------:R-:W-:Y:S01]  /*1410*/  SHF.R.U32.HI R3, RZ, 0x17, R0.reuse ;  /* 0x00000017ff037819 */ /* 0x100fe20000011600 */
[----:B------:R-:W-:Y:S01]  /*1420*/  IMAD.MOV.U32 R12, RZ, RZ, R0 ;  /* 0x000000ffff0c7224 */ /* 0x000fe200078e0000 */
[----:B------:R-:W-:Y:S01]  /*1430*/  LOP3.LUT R6, R6, 0xff, RZ, 0xc0, !PT ;  /* 0x000000ff06067812 */ /* 0x000fe200078ec0ff */
[----:B------:R-:W-:Y:S01]  /*1440*/  IMAD.MOV.U32 R13, RZ, RZ, R19 ;  /* 0x000000ffff0d7224 */ /* 0x000fe200078e0013 */
[----:B------:R-:W-:-:S03]  /*1450*/  LOP3.LUT R16, R3, 0xff, RZ, 0xc0, !PT ;  /* 0x000000ff03107812 */ /* 0x000fc600078ec0ff */
[----:B------:R-:W-:Y:S02]  /*1460*/  VIADD R17, R6, 0xffffffff ;  /* 0xffffffff06117836 */ /* 0x000fe40000000000 */
[----:B------:R-:W-:-:S03]  /*1470*/  VIADD R14, R16, 0xffffffff ;  /* 0xffffffff100e7836 */ /* 0x000fc60000000000 */
[----:B------:R-:W-:-:S04]  /*1480*/  ISETP.GT.U32.AND P0, PT, R17, 0xfd, PT ;  /* 0x000000fd1100780c */ /* 0x000fc80003f04070 */
[----:B------:R-:W-:-:S13]  /*1490*/  ISETP.GT.U32.OR P0, PT, R14, 0xfd, P0 ;  /* 0x000000fd0e00780c */ /* 0x000fda0000704470 */
[----:B------:R-:W-:Y:S01]  /*14a0*/  @!P0 IMAD.MOV.U32 R4, RZ, RZ, RZ ;  /* 0x000000ffff048224 */ /* 0x000fe200078e00ff */
[----:B------:R-:W-:Y:S06]  /*14b0*/  @!P0 BRA `(.L_x_18) ;  /* 0x0000000000608947 */ /* 0x000fec0003800000 */
[----:B------:R-:W-:Y:S01]  /*14c0*/  FSETP.GTU.FTZ.AND P0, PT, |R0|, +INF , PT ;  /* 0x7f8000000000780b */ /* 0x000fe20003f1c200 */
[----:B------:R-:W-:Y:S01]  /*14d0*/  IMAD.MOV.U32 R3, RZ, RZ, R19 ;  /* 0x000000ffff037224 */ /* 0x000fe200078e0013 */
[----:B------:R-:W-:-:S04]  /*14e0*/  FSETP.GTU.FTZ.AND P1, PT, |R19|, +INF , PT ;  /* 0x7f8000001300780b */ /* 0x000fc80003f3c200 */
[----:B------:R-:W-:-:S13]  /*14f0*/  PLOP3.LUT P0, PT, P0, P1, PT, 0xf8, 0x8f ;  /* 0x00000000008f781c */ /* 0x000fda0000703f70 */
[----:B------:R-:W-:Y:S05]  /*1500*/  @P0 BRA `(.L_x_19) ;  /* 0x00000004004c0947 */ /* 0x000fea0003800000 */
[----:B------:R-:W-:-:S13]  /*1510*/  LOP3.LUT P0, RZ, R13, 0x7fffffff, R12, 0xc8, !PT ;  /* 0x7fffffff0dff7812 */ /* 0x000fda000780c80c */
[----:B------:R-:W-:Y:S05]  /*1520*/  @!P0 BRA `(.L_x_20) ;  /* 0x00000004003c8947 */ /* 0x000fea0003800000 */
[C---:B------:R-:W-:Y:S02]  /*1530*/  FSETP.NEU.FTZ.AND P2, PT, |R0|.reuse, +INF , PT ;  /* 0x7f8000000000780b */ /* 0x040fe40003f5d200 */
[----:B------:R-:W-:Y:S02]  /*1540*/  FSETP.NEU.FTZ.AND P1, PT, |R3|, +INF , PT ;  /* 0x7f8000000300780b */ /* 0x000fe40003f3d200 */
[----:B------:R-:W-:-:S11]  /*1550*/  FSETP.NEU.FTZ.AND P0, PT, |R0|, +INF , PT ;  /* 0x7f8000000000780b */ /* 0x000fd60003f1d200 */
[----:B------:R-:W-:Y:S05]  /*1560*/  @!P1 BRA !P2, `(.L_x_20) ;  /* 0x00000004002c9947 */ /* 0x000fea0005000000 */
[----:B------:R-:W-:-:S04]  /*1570*/  LOP3.LUT P2, RZ, R12, 0x7fffffff, RZ, 0xc0, !PT ;  /* 0x7fffffff0cff7812 */ /* 0x000fc8000784c0ff */
[----:B------:R-:W-:-:S13]  /*1580*/  PLOP3.LUT P1, PT, P1, P2, PT, 0x2f, 0xf2 ;  /* 0x0000000000f2781c */ /* 0x000fda0000f24577 */
[----:B------:R-:W-:Y:S05]  /*1590*/  @P1 BRA `(.L_x_21) ;  /* 0x0000000400181947 */ /* 0x000fea0003800000 */
[----:B------:R-:W-:-:S04]  /*15a0*/  LOP3.LUT P1, RZ, R13, 0x7fffffff, RZ, 0xc0, !PT ;  /* 0x7fffffff0dff7812 */ /* 0x000fc8000782c0ff */
[----:B------:R-:W-:-:S13]  /*15b0*/  PLOP3.LUT P0, PT, P0, P1, PT, 0x2f, 0xf2 ;  /* 0x0000000000f2781c */ /* 0x000fda0000702577 */
[----:B------:R-:W-:Y:S05]  /*15c0*/  @P0 BRA `(.L_x_22) ;  /* 0x0000000400000947 */ /* 0x000fea0003800000 */
[----:B------:R-:W-:Y:S02]  /*15d0*/  ISETP.GE.AND P0, PT, R14, RZ, PT ;  /* 0x000000ff0e00720c */ /* 0x000fe40003f06270 */
[----:B------:R-:W-:-:S11]  /*15e0*/  ISETP.GE.AND P1, PT, R17, RZ, PT ;  /* 0x000000ff1100720c */ /* 0x000fd60003f26270 */
[----:B------:R-:W-:Y:S01]  /*15f0*/  @P0 MOV R4, RZ ;  /* 0x000000ff00040202 */ /* 0x000fe20000000f00 */
[----:B------:R-:W-:Y:S02]  /*1600*/  @!P0 IMAD.MOV.U32 R4, RZ, RZ, -0x40 ;  /* 0xffffffc0ff048424 */ /* 0x000fe400078e00ff */
[----:B------:R-:W-:Y:S01]  /*1610*/  @!P0 FFMA R12, R0, 1.84467440737095516160e+19, RZ ;  /* 0x5f800000000c8823 */ /* 0x000fe200000000ff */
[----:B------:R-:W-:Y:S01]  /*1620*/  @!P1 FFMA R13, R3, 1.84467440737095516160e+19, RZ ;  /* 0x5f800000030d9823 */ /* 0x000fe200000000ff */
[----:B------:R-:W-:-:S07]  /*1630*/  @!P1 VIADD R4, R4, 0x40 ;  /* 0x0000004004049836 */ /* 0x000fce0000000000 */
.L_x_18:
[----:B------:R-:W-:Y:S01]  /*1640*/  LEA R0, R6, 0xc0800000, 0x17 ;  /* 0xc080000006007811 */ /* 0x000fe200078eb8ff */
[----:B------:R-:W-:Y:S01]  /*1650*/  VIADD R3, R16, 0xffffff81 ;  /* 0xffffff8110037836 */ /* 0x000fe20000000000 */
[----:B------:R-:W-:Y:S03]  /*1660*/  BSSY.RECONVERGENT B2, `(.L_x_23) ;  /* 0x0000035000027945 */ /* 0x000fe60003800200 */
[----:B------:R-:W-:Y:S02]  /*1670*/  IMAD.IADD R13, R13, 0x1, -R0 ;  /* 0x000000010d0d7824 */ /* 0x000fe400078e0a00 */
[----:B------:R-:W-:Y:S02]  /*1680*/  IMAD R0, R3, -0x800000, R12 ;  /* 0xff80000003007824 */ /* 0x000fe400078e020c */
[----:B------:R0:W1:Y:S01]  /*1690*/  MUFU.RCP R14, R13 ;  /* 0x0000000d000e7308 */ /* 0x0000620000001000 */
[----:B------:R-:W-:Y:S01]  /*16a0*/  FADD.FTZ R17, -R13, -RZ ;  /* 0x800000ff0d117221 */ /* 0x000fe20000010100 */
[----:B0-----:R-:W-:-:S05]  /*16b0*/  IADD3 R13, PT, PT, R3, 0x7f, -R6 ;  /* 0x0000007f030d7810 */ /* 0x001fca0007ffe806 */
[----:B------:R-:W-:Y:S02]  /*16c0*/  IMAD.IADD R13, R13, 0x1, R4 ;  /* 0x000000010d0d7824 */ /* 0x000fe400078e0204 */
[----:B-1----:R-:W-:-:S04]  /*16d0*/  FFMA R19, R14, R17, 1 ;  /* 0x3f8000000e137423 */ /* 0x002fc80000000011 */
[----:B------:R-:W-:-:S04]  /*16e0*/  FFMA R21, R14, R19, R14 ;  /* 0x000000130e157223 */ /* 0x000fc8000000000e */
[----:B------:R-:W-:-:S04]  /*16f0*/  FFMA R12, R0, R21, RZ ;  /* 0x00000015000c7223 */ /* 0x000fc800000000ff */
[----:B------:R-:W-:-:S04]  /*1700*/  FFMA R19, R17, R12, R0 ;  /* 0x0000000c11137223 */ /* 0x000fc80000000000 */
[----:B------:R-:W-:-:S04]  /*1710*/  FFMA R12, R21, R19, R12 ;  /* 0x00000013150c7223 */ /* 0x000fc8000000000c */
[----:B------:R-:W-:-:S04]  /*1720*/  FFMA R17, R17, R12, R0 ;  /* 0x0000000c11117223 */ /* 0x000fc80000000000 */
[----:B------:R-:W-:-:S05]  /*1730*/  FFMA R0, R21, R17, R12 ;  /* 0x0000001115007223 */ /* 0x000fca000000000c */
[----:B------:R-:W-:-:S04]  /*1740*/  SHF.R.U32.HI R3, RZ, 0x17, R0 ;  /* 0x00000017ff037819 */ /* 0x000fc80000011600 */
[----:B------:R-:W-:-:S05]  /*1750*/  LOP3.LUT R3, R3, 0xff, RZ, 0xc0, !PT ;  /* 0x000000ff03037812 */ /* 0x000fca00078ec0ff */
[----:B------:R-:W-:-:S05]  /*1760*/  IMAD.IADD R14, R3, 0x1, R13 ;  /* 0x00000001030e7824 */ /* 0x000fca00078e020d */
[----:B------:R-:W-:-:S04]  /*1770*/  IADD3 R3, PT, PT, R14, -0x1, RZ ;  /* 0xffffffff0e037810 */ /* 0x000fc80007ffe0ff */
[----:B------:R-:W-:-:S13]  /*1780*/  ISETP.GE.U32.AND P0, PT, R3, 0xfe, PT ;  /* 0x000000fe0300780c */ /* 0x000fda0003f06070 */
[----:B------:R-:W-:Y:S05]  /*1790*/  @!P0 BRA `(.L_x_24) ;  /* 0x0000000000808947 */ /* 0x000fea0003800000 */
[----:B------:R-:W-:-:S13]  /*17a0*/  ISETP.GT.AND P0, PT, R14, 0xfe, PT ;  /* 0x000000fe0e00780c */ /* 0x000fda0003f04270 */
[----:B------:R-:W-:Y:S05]  /*17b0*/  @P0 BRA `(.L_x_25) ;  /* 0x00000000006c0947 */ /* 0x000fea0003800000 */
[----:B------:R-:W-:-:S13]  /*17c0*/  ISETP.GE.AND P0, PT, R14, 0x1, PT ;  /* 0x000000010e00780c */ /* 0x000fda0003f06270 */
[----:B------:R-:W-:Y:S05]  /*17d0*/  @P0 BRA `(.L_x_26) ;  /* 0x0000000000740947 */ /* 0x000fea0003800000 */
[----:B------:R-:W-:Y:S02]  /*17e0*/  ISETP.GE.AND P0, PT, R14, -0x18, PT ;  /* 0xffffffe80e00780c */ /* 0x000fe40003f06270 */
[----:B------:R-:W-:-:S11]  /*17f0*/  LOP3.LUT R0, R0, 0x80000000, RZ, 0xc0, !PT ;  /* 0x8000000000007812 */ /* 0x000fd600078ec0ff */
[----:B------:R-:W-:Y:S05]  /*1800*/  @!P0 BRA `(.L_x_26) ;  /* 0x0000000000688947 */ /* 0x000fea0003800000 */
[CCC-:B------:R-:W-:Y:S01]  /*1810*/  FFMA.RZ R3, R21.reuse, R17.reuse, R12.reuse ;  /* 0x0000001115037223 */ /* 0x1c0fe2000000c00c */
[C---:B------:R-:W-:Y:S02]  /*1820*/  VIADD R13, R14.reuse, 0x20 ;  /* 0x000000200e0d7836 */ /* 0x040fe40000000000 */
[-CC-:B------:R-:W-:Y:S01]  /*1830*/  FFMA.RM R4, R21, R17.reuse, R12.reuse ;  /* 0x0000001115047223 */ /* 0x180fe2000000400c */
[C---:B------:R-:W-:Y:S02]  /*1840*/  ISETP.NE.AND P2, PT, R14.reuse, RZ, PT ;  /* 0x000000ff0e00720c */ /* 0x040fe40003f45270 */
[----:B------:R-:W-:Y:S01]  /*1850*/  LOP3.LUT R6, R3, 0x7fffff, RZ, 0xc0, !PT ;  /* 0x007fffff03067812 */ /* 0x000fe200078ec0ff */
[----:B------:R-:W-:Y:S01]  /*1860*/  FFMA.RP R3, R21, R17, R12 ;  /* 0x0000001115037223 */ /* 0x000fe2000000800c */
[----:B------:R-:W-:Y:S01]  /*1870*/  IMAD.MOV R12, RZ, RZ, -R14 ;  /* 0x000000ffff0c7224 */ /* 0x000fe200078e0a0e */
[----:B------:R-:W-:Y:S02]  /*1880*/  ISETP.NE.AND P1, PT, R14, RZ, PT ;  /* 0x000000ff0e00720c */ /* 0x000fe40003f25270 */
[----:B------:R-:W-:-:S02]  /*1890*/  LOP3.LUT R6, R6, 0x800000, RZ, 0xfc, !PT ;  /* 0x0080000006067812 */ /* 0x000fc400078efcff */
[----:B------:R-:W-:Y:S02]  /*18a0*/  FSETP.NEU.FTZ.AND P0, PT, R3, R4, PT ;  /* 0x000000040300720b */ /* 0x000fe40003f1d000 */
[----:B------:R-:W-:Y:S02]  /*18b0*/  SHF.L.U32 R13, R6, R13, RZ ;  /* 0x0000000d060d7219 */ /* 0x000fe400000006ff */
[----:B------:R-:W-:Y:S02]  /*18c0*/  SEL R3, R12, RZ, P2 ;  /* 0x000000ff0c037207 */ /* 0x000fe40001000000 */
[----:B------:R-:W-:Y:S02]  /*18d0*/  ISETP.NE.AND P1, PT, R13, RZ, P1 ;  /* 0x000000ff0d00720c */ /* 0x000fe40000f25270 */
[----:B------:R-:W-:Y:S02]  /*18e0*/  SHF.R.U32.HI R3, RZ, R3, R6 ;  /* 0x00000003ff037219 */ /* 0x000fe40000011606 */
[----:B------:R-:W-:-:S02]  /*18f0*/  PLOP3.LUT P0, PT, P0, P1, PT, 0xf8, 0x8f ;  /* 0x00000000008f781c */ /* 0x000fc40000703f70 */
[----:B------:R-:W-:Y:S02]  /*1900*/  SHF.R.U32.HI R13, RZ, 0x1, R3 ;  /* 0x00000001ff0d7819 */ /* 0x000fe40000011603 */
[----:B------:R-:W-:-:S04]  /*1910*/  SEL R4, RZ, 0x1, !P0 ;  /* 0x00000001ff047807 */ /* 0x000fc80004000000 */
[----:B------:R-:W-:-:S04]  /*1920*/  LOP3.LUT R4, R4, 0x1, R13, 0xf8, !PT ;  /* 0x0000000104047812 */ /* 0x000fc800078ef80d */
[----:B------:R-:W-:-:S05]  /*1930*/  LOP3.LUT R4, R4, R3, RZ, 0xc0, !PT ;  /* 0x0000000304047212 */ /* 0x000fca00078ec0ff */
[----:B------:R-:W-:-:S05]  /*1940*/  IMAD.IADD R13, R13, 0x1, R4 ;  /* 0x000000010d0d7824 */ /* 0x000fca00078e0204 */
[----:B------:R-:W-:Y:S01]  /*1950*/  LOP3.LUT R0, R13, R0, RZ, 0xfc, !PT ;  /* 0x000000000d007212 */ /* 0x000fe200078efcff */
[----:B------:R-:W-:Y:S06]  /*1960*/  BRA `(.L_x_26) ;  /* 0x0000000000107947 */ /* 0x000fec0003800000 */
.L_x_25:
[----:B------:R-:W-:-:S04]  /*1970*/  LOP3.LUT R0, R0, 0x80000000, RZ, 0xc0, !PT ;  /* 0x8000000000007812 */ /* 0x000fc800078ec0ff */
[----:B------:R-:W-:Y:S01]  /*1980*/  LOP3.LUT R0, R0, 0x7f800000, RZ, 0xfc, !PT ;  /* 0x7f80000000007812 */ /* 0x000fe200078efcff */
[----:B------:R-:W-:Y:S06]  /*1990*/  BRA `(.L_x_26) ;  /* 0x0000000000047947 */ /* 0x000fec0003800000 */
.L_x_24:
[----:B------:R-:W-:-:S07]  /*19a0*/  IMAD R0, R13, 0x800000, R0 ;  /* 0x008000000d007824 */ /* 0x000fce00078e0200 */
.L_x_26:
[----:B------:R-:W-:Y:S05]  /*19b0*/  BSYNC.RECONVERGENT B2 ;  /* 0x0000000000027941 */ /* 0x000fea0003800200 */
.L_x_23:
[----:B------:R-:W-:Y:S05]  /*19c0*/  BRA `(.L_x_27) ;  /* 0x0000000000207947 */ /* 0x000fea0003800000 */
.L_x_22:
[----:B------:R-:W-:-:S04]  /*19d0*/  LOP3.LUT R0, R13, 0x80000000, R12, 0x48, !PT ;  /* 0x800000000d007812 */ /* 0x000fc800078e480c */
[----:B------:R-:W-:Y:S01]  /*19e0*/  LOP3.LUT R0, R0, 0x7f800000, RZ, 0xfc, !PT ;  /* 0x7f80000000007812 */ /* 0x000fe200078efcff */
[----:B------:R-:W-:Y:S06]  /*19f0*/  BRA `(.L_x_27) ;  /* 0x0000000000147947 */ /* 0x000fec0003800000 */
.L_x_21:
[----:B------:R-:W-:Y:S01]  /*1a00*/  LOP3.LUT R0, R13, 0x80000000, R12, 0x48, !PT ;  /* 0x800000000d007812 */ /* 0x000fe200078e480c */
[----:B------:R-:W-:Y:S06]  /*1a10*/  BRA `(.L_x_27) ;  /* 0x00000000000c7947 */ /* 0x000fec0003800000 */
.L_x_20:
[----:B------:R-:W0:Y:S01]  /*1a20*/  MUFU.RSQ R0, -QNAN ;  /* 0xffc0000000007908 */ /* 0x000e220000001400 */
[----:B------:R-:W-:Y:S05]  /*1a30*/  BRA `(.L_x_27) ;  /* 0x0000000000047947 */ /* 0x000fea0003800000 */
.L_x_19:
[----:B------:R-:W-:-:S07]  /*1a40*/  FADD.FTZ R0, R0, R3 ;  /* 0x0000000300007221 */ /* 0x000fce0000010000 */
.L_x_27:
[----:B------:R-:W-:Y:S05]  /*1a50*/  BSYNC.RECONVERGENT B1 ;  /* 0x0000000000017941 */ /* 0x000fea0003800200 */
.L_x_17:
[----:B------:R-:W-:-:S04]  /*1a60*/  IMAD.MOV.U32 R3, RZ, RZ, 0x0 ;  /* 0x00000000ff037424 */ /* 0x000fc800078e00ff */
[----:B0-----:R-:W-:Y:S05]  /*1a70*/  RET.REL.NODEC R2 `(_Z16calculations_invPfS_PiPl) ;  /* 0xffffffe402607950 */ /* 0x001fea0003c3ffff */
.L_x_28:
[----:B------:R-:W-:-:S00]  /*1a80*/  BRA `(.L_x_28) ;  /* 0xfffffffc00fc7947 */ /* 0x000fc0000383ffff */
[----:B------:R-:W-:-:S00]  /*1a90*/  NOP ;  /* 0x0000000000007918 */ /* 0x000fc00000000000 */
        /* <DEDUP_REMOVED lines=14> */
.L_x_29:


//--------------------- .nv.global.init           --------------------------
	.section	.nv.global.init,"aw",@progbits
	.align	4
.nv.global.init:
	.type		__cudart_i2opi_f,@object
	.size		__cudart_i2opi_f,(.L_0 - __cudart_i2opi_f)
__cudart_i2opi_f:
        /*0000*/ 	.byte	0x41, 0x90, 0x43, 0x3c, 0x99, 0x95, 0x62, 0xdb, 0xc0, 0xdd, 0x34, 0xf5, 0xd1, 0x57, 0x27, 0xfc
        /*0010*/ 	.byte	0x29, 0x15, 0x44, 0x4e, 0x6e, 0x83, 0xf9, 0xa2
.L_0:


//--------------------- .nv.shared.reserved.0     --------------------------
	.section	.nv.shared.reserved.0,"aw",@nobits
	.weak		__nv_reservedSMEM_offset_0_alias
	.size		__nv_reservedSMEM_offset_0_alias, 0, 64
	.other		__nv_reservedSMEM_offset_0_alias,@"STO_CUDA_RESERVED_SHARED STV_DEFAULT"
__nv_reservedSMEM_offset_0_alias:
	.zero		0
	.zero		64


//--------------------- .nv.constant0._Z16calculations_invPfS_PiPl --------------------------
	.section	.nv.constant0._Z16calculations_invPfS_PiPl,"a",@progbits
	.sectionflags	@""
	.align	4
.nv.constant0._Z16calculations_invPfS_PiPl:
	.zero		928


//--------------------- SYMBOLS --------------------------

	.type		.nv.reservedSmem.offset0,@object
	.size		.nv.reservedSmem.offset0,0x4
